//
// Generated by NVIDIA NVVM Compiler
//
// Compiler Build ID: CL-36424714
// Cuda compilation tools, release 13.0, V13.0.88
// Based on NVVM 20.0.0
//

.version 9.0
.target sm_100
.address_size 64

	// .globl	_Z11setupKernelP17curandStateXORWOW
.extern .func  (.param .b32 func_retval0) vprintf
(
	.param .b64 vprintf_param_0,
	.param .b64 vprintf_param_1
)
;
.global .align 4 .b8 precalc_xorwow_matrix[102400];
.global .align 4 .b8 precalc_xorwow_offset_matrix[102400];
.global .align 4 .b8 mrg32k3aM1[2304];
.global .align 4 .b8 mrg32k3aM2[2304];
.global .align 4 .b8 mrg32k3aM1SubSeq[2016];
.global .align 4 .b8 mrg32k3aM2SubSeq[2016];
.global .align 4 .b8 mrg32k3aM1Seq[2304];
.global .align 4 .b8 mrg32k3aM2Seq[2304];
.const .align 8 .b8 __cr_lgamma_table[72];
.global .align 1 .b8 $str[40] = {80, 111, 115, 116, 105, 111, 110, 58, 32, 37, 100, 44, 32, 114, 97, 110, 100, 95, 110, 58, 32, 37, 102, 44, 32, 102, 40, 114, 97, 110, 100, 95, 110, 41, 58, 32, 37, 102, 10};

.visible .entry _Z11setupKernelP17curandStateXORWOW(
	.param .u64 .ptr .align 1 _Z11setupKernelP17curandStateXORWOW_param_0
)
{
	.reg .pred 	%p<24>;
	.reg .b32 	%r<406>;
	.reg .b64 	%rd<18>;

	ld.param.u64 	%rd8, [_Z11setupKernelP17curandStateXORWOW_param_0];
	cvta.to.global.u64 	%rd9, %rd8;
	mov.u32 	%r182, %tid.x;
	mov.u32 	%r183, %ntid.x;
	mov.u32 	%r184, %ctaid.x;
	mad.lo.s32 	%r185, %r183, %r184, %r182;
	cvt.s64.s32 	%rd17, %r185;
	mul.wide.s32 	%rd10, %r185, 48;
	add.s64 	%rd2, %rd9, %rd10;
	mov.b32 	%r186, 1593684748;
	mov.b32 	%r187, 832094735;
	st.global.v2.u32 	[%rd2], {%r187, %r186};
	mov.b32 	%r188, -123459836;
	mov.b32 	%r189, 1111207954;
	st.global.v2.u32 	[%rd2+8], {%r189, %r188};
	mov.b32 	%r190, 1476011280;
	mov.b32 	%r191, -589760388;
	st.global.v2.u32 	[%rd2+16], {%r191, %r190};
	setp.eq.s32 	%p1, %r185, 0;
	@%p1 bra 	$L__BB0_42;
	mov.b32 	%r312, 0;
	mov.u64 	%rd12, precalc_xorwow_matrix;
$L__BB0_2:
	and.b64  	%rd4, %rd17, 3;
	setp.eq.s64 	%p2, %rd4, 0;
	@%p2 bra 	$L__BB0_41;
	mul.wide.u32 	%rd11, %r312, 3200;
	add.s64 	%rd5, %rd12, %rd11;
	cvt.u32.u64 	%r2, %rd4;
	mov.b32 	%r313, 0;
$L__BB0_4:
	mov.b32 	%r326, 0;
	mov.u32 	%r327, %r326;
	mov.u32 	%r328, %r326;
	mov.u32 	%r329, %r326;
	mov.u32 	%r330, %r326;
	mov.u32 	%r319, %r326;
$L__BB0_5:
	mul.wide.u32 	%rd13, %r319, 4;
	add.s64 	%rd14, %rd2, %rd13;
	ld.global.u32 	%r10, [%rd14+4];
	shl.b32 	%r11, %r319, 5;
	mov.b32 	%r325, 0;
$L__BB0_6:
	.pragma "nounroll";
	shr.u32 	%r196, %r10, %r325;
	and.b32  	%r197, %r196, 1;
	setp.eq.b32 	%p3, %r197, 1;
	not.pred 	%p4, %p3;
	add.s32 	%r198, %r11, %r325;
	mul.lo.s32 	%r199, %r198, 5;
	mul.wide.u32 	%rd15, %r199, 4;
	add.s64 	%rd6, %rd5, %rd15;
	@%p4 bra 	$L__BB0_8;
	ld.global.u32 	%r200, [%rd6];
	xor.b32  	%r330, %r330, %r200;
	ld.global.u32 	%r201, [%rd6+4];
	xor.b32  	%r329, %r329, %r201;
	ld.global.u32 	%r202, [%rd6+8];
	xor.b32  	%r328, %r328, %r202;
	ld.global.u32 	%r203, [%rd6+12];
	xor.b32  	%r327, %r327, %r203;
	ld.global.u32 	%r204, [%rd6+16];
	xor.b32  	%r326, %r326, %r204;
$L__BB0_8:
	and.b32  	%r206, %r196, 2;
	setp.eq.s32 	%p5, %r206, 0;
	@%p5 bra 	$L__BB0_10;
	ld.global.u32 	%r207, [%rd6+20];
	xor.b32  	%r330, %r330, %r207;
	ld.global.u32 	%r208, [%rd6+24];
	xor.b32  	%r329, %r329, %r208;
	ld.global.u32 	%r209, [%rd6+28];
	xor.b32  	%r328, %r328, %r209;
	ld.global.u32 	%r210, [%rd6+32];
	xor.b32  	%r327, %r327, %r210;
	ld.global.u32 	%r211, [%rd6+36];
	xor.b32  	%r326, %r326, %r211;
$L__BB0_10:
	and.b32  	%r213, %r196, 4;
	setp.eq.s32 	%p6, %r213, 0;
	@%p6 bra 	$L__BB0_12;
	ld.global.u32 	%r214, [%rd6+40];
	xor.b32  	%r330, %r330, %r214;
	ld.global.u32 	%r215, [%rd6+44];
	xor.b32  	%r329, %r329, %r215;
	ld.global.u32 	%r216, [%rd6+48];
	xor.b32  	%r328, %r328, %r216;
	ld.global.u32 	%r217, [%rd6+52];
	xor.b32  	%r327, %r327, %r217;
	ld.global.u32 	%r218, [%rd6+56];
	xor.b32  	%r326, %r326, %r218;
$L__BB0_12:
	and.b32  	%r220, %r196, 8;
	setp.eq.s32 	%p7, %r220, 0;
	@%p7 bra 	$L__BB0_14;
	ld.global.u32 	%r221, [%rd6+60];
	xor.b32  	%r330, %r330, %r221;
	ld.global.u32 	%r222, [%rd6+64];
	xor.b32  	%r329, %r329, %r222;
	ld.global.u32 	%r223, [%rd6+68];
	xor.b32  	%r328, %r328, %r223;
	ld.global.u32 	%r224, [%rd6+72];
	xor.b32  	%r327, %r327, %r224;
	ld.global.u32 	%r225, [%rd6+76];
	xor.b32  	%r326, %r326, %r225;
$L__BB0_14:
	and.b32  	%r227, %r196, 16;
	setp.eq.s32 	%p8, %r227, 0;
	@%p8 bra 	$L__BB0_16;
	ld.global.u32 	%r228, [%rd6+80];
	xor.b32  	%r330, %r330, %r228;
	ld.global.u32 	%r229, [%rd6+84];
	xor.b32  	%r329, %r329, %r229;
	ld.global.u32 	%r230, [%rd6+88];
	xor.b32  	%r328, %r328, %r230;
	ld.global.u32 	%r231, [%rd6+92];
	xor.b32  	%r327, %r327, %r231;
	ld.global.u32 	%r232, [%rd6+96];
	xor.b32  	%r326, %r326, %r232;
$L__BB0_16:
	and.b32  	%r234, %r196, 32;
	setp.eq.s32 	%p9, %r234, 0;
	@%p9 bra 	$L__BB0_18;
	ld.global.u32 	%r235, [%rd6+100];
	xor.b32  	%r330, %r330, %r235;
	ld.global.u32 	%r236, [%rd6+104];
	xor.b32  	%r329, %r329, %r236;
	ld.global.u32 	%r237, [%rd6+108];
	xor.b32  	%r328, %r328, %r237;
	ld.global.u32 	%r238, [%rd6+112];
	xor.b32  	%r327, %r327, %r238;
	ld.global.u32 	%r239, [%rd6+116];
	xor.b32  	%r326, %r326, %r239;
$L__BB0_18:
	and.b32  	%r241, %r196, 64;
	setp.eq.s32 	%p10, %r241, 0;
	@%p10 bra 	$L__BB0_20;
	ld.global.u32 	%r242, [%rd6+120];
	xor.b32  	%r330, %r330, %r242;
	ld.global.u32 	%r243, [%rd6+124];
	xor.b32  	%r329, %r329, %r243;
	ld.global.u32 	%r244, [%rd6+128];
	xor.b32  	%r328, %r328, %r244;
	ld.global.u32 	%r245, [%rd6+132];
	xor.b32  	%r327, %r327, %r245;
	ld.global.u32 	%r246, [%rd6+136];
	xor.b32  	%r326, %r326, %r246;
$L__BB0_20:
	and.b32  	%r248, %r196, 128;
	setp.eq.s32 	%p11, %r248, 0;
	@%p11 bra 	$L__BB0_22;
	ld.global.u32 	%r249, [%rd6+140];
	xor.b32  	%r330, %r330, %r249;
	ld.global.u32 	%r250, [%rd6+144];
	xor.b32  	%r329, %r329, %r250;
	ld.global.u32 	%r251, [%rd6+148];
	xor.b32  	%r328, %r328, %r251;
	ld.global.u32 	%r252, [%rd6+152];
	xor.b32  	%r327, %r327, %r252;
	ld.global.u32 	%r253, [%rd6+156];
	xor.b32  	%r326, %r326, %r253;
$L__BB0_22:
	and.b32  	%r255, %r196, 256;
	setp.eq.s32 	%p12, %r255, 0;
	@%p12 bra 	$L__BB0_24;
	ld.global.u32 	%r256, [%rd6+160];
	xor.b32  	%r330, %r330, %r256;
	ld.global.u32 	%r257, [%rd6+164];
	xor.b32  	%r329, %r329, %r257;
	ld.global.u32 	%r258, [%rd6+168];
	xor.b32  	%r328, %r328, %r258;
	ld.global.u32 	%r259, [%rd6+172];
	xor.b32  	%r327, %r327, %r259;
	ld.global.u32 	%r260, [%rd6+176];
	xor.b32  	%r326, %r326, %r260;
$L__BB0_24:
	and.b32  	%r262, %r196, 512;
	setp.eq.s32 	%p13, %r262, 0;
	@%p13 bra 	$L__BB0_26;
	ld.global.u32 	%r263, [%rd6+180];
	xor.b32  	%r330, %r330, %r263;
	ld.global.u32 	%r264, [%rd6+184];
	xor.b32  	%r329, %r329, %r264;
	ld.global.u32 	%r265, [%rd6+188];
	xor.b32  	%r328, %r328, %r265;
	ld.global.u32 	%r266, [%rd6+192];
	xor.b32  	%r327, %r327, %r266;
	ld.global.u32 	%r267, [%rd6+196];
	xor.b32  	%r326, %r326, %r267;
$L__BB0_26:
	and.b32  	%r269, %r196, 1024;
	setp.eq.s32 	%p14, %r269, 0;
	@%p14 bra 	$L__BB0_28;
	ld.global.u32 	%r270, [%rd6+200];
	xor.b32  	%r330, %r330, %r270;
	ld.global.u32 	%r271, [%rd6+204];
	xor.b32  	%r329, %r329, %r271;
	ld.global.u32 	%r272, [%rd6+208];
	xor.b32  	%r328, %r328, %r272;
	ld.global.u32 	%r273, [%rd6+212];
	xor.b32  	%r327, %r327, %r273;
	ld.global.u32 	%r274, [%rd6+216];
	xor.b32  	%r326, %r326, %r274;
$L__BB0_28:
	and.b32  	%r276, %r196, 2048;
	setp.eq.s32 	%p15, %r276, 0;
	@%p15 bra 	$L__BB0_30;
	ld.global.u32 	%r277, [%rd6+220];
	xor.b32  	%r330, %r330, %r277;
	ld.global.u32 	%r278, [%rd6+224];
	xor.b32  	%r329, %r329, %r278;
	ld.global.u32 	%r279, [%rd6+228];
	xor.b32  	%r328, %r328, %r279;
	ld.global.u32 	%r280, [%rd6+232];
	xor.b32  	%r327, %r327, %r280;
	ld.global.u32 	%r281, [%rd6+236];
	xor.b32  	%r326, %r326, %r281;
$L__BB0_30:
	and.b32  	%r283, %r196, 4096;
	setp.eq.s32 	%p16, %r283, 0;
	@%p16 bra 	$L__BB0_32;
	ld.global.u32 	%r284, [%rd6+240];
	xor.b32  	%r330, %r330, %r284;
	ld.global.u32 	%r285, [%rd6+244];
	xor.b32  	%r329, %r329, %r285;
	ld.global.u32 	%r286, [%rd6+248];
	xor.b32  	%r328, %r328, %r286;
	ld.global.u32 	%r287, [%rd6+252];
	xor.b32  	%r327, %r327, %r287;
	ld.global.u32 	%r288, [%rd6+256];
	xor.b32  	%r326, %r326, %r288;
$L__BB0_32:
	and.b32  	%r290, %r196, 8192;
	setp.eq.s32 	%p17, %r290, 0;
	@%p17 bra 	$L__BB0_34;
	ld.global.u32 	%r291, [%rd6+260];
	xor.b32  	%r330, %r330, %r291;
	ld.global.u32 	%r292, [%rd6+264];
	xor.b32  	%r329, %r329, %r292;
	ld.global.u32 	%r293, [%rd6+268];
	xor.b32  	%r328, %r328, %r293;
	ld.global.u32 	%r294, [%rd6+272];
	xor.b32  	%r327, %r327, %r294;
	ld.global.u32 	%r295, [%rd6+276];
	xor.b32  	%r326, %r326, %r295;
$L__BB0_34:
	and.b32  	%r297, %r196, 16384;
	setp.eq.s32 	%p18, %r297, 0;
	@%p18 bra 	$L__BB0_36;
	ld.global.u32 	%r298, [%rd6+280];
	xor.b32  	%r330, %r330, %r298;
	ld.global.u32 	%r299, [%rd6+284];
	xor.b32  	%r329, %r329, %r299;
	ld.global.u32 	%r300, [%rd6+288];
	xor.b32  	%r328, %r328, %r300;
	ld.global.u32 	%r301, [%rd6+292];
	xor.b32  	%r327, %r327, %r301;
	ld.global.u32 	%r302, [%rd6+296];
	xor.b32  	%r326, %r326, %r302;
$L__BB0_36:
	and.b32  	%r304, %r196, 32768;
	setp.eq.s32 	%p19, %r304, 0;
	@%p19 bra 	$L__BB0_38;
	ld.global.u32 	%r305, [%rd6+300];
	xor.b32  	%r330, %r330, %r305;
	ld.global.u32 	%r306, [%rd6+304];
	xor.b32  	%r329, %r329, %r306;
	ld.global.u32 	%r307, [%rd6+308];
	xor.b32  	%r328, %r328, %r307;
	ld.global.u32 	%r308, [%rd6+312];
	xor.b32  	%r327, %r327, %r308;
	ld.global.u32 	%r309, [%rd6+316];
	xor.b32  	%r326, %r326, %r309;
$L__BB0_38:
	add.s32 	%r325, %r325, 16;
	setp.ne.s32 	%p20, %r325, 32;
	@%p20 bra 	$L__BB0_6;
	mad.lo.s32 	%r310, %r319, -31, %r11;
	add.s32 	%r319, %r310, 1;
	setp.ne.s32 	%p21, %r319, 5;
	@%p21 bra 	$L__BB0_5;
	st.global.u32 	[%rd2+4], %r330;
	st.global.u32 	[%rd2+8], %r329;
	st.global.u32 	[%rd2+12], %r328;
	st.global.u32 	[%rd2+16], %r327;
	st.global.u32 	[%rd2+20], %r326;
	add.s32 	%r313, %r313, 1;
	setp.lt.u32 	%p22, %r313, %r2;
	@%p22 bra 	$L__BB0_4;
$L__BB0_41:
	shr.u64 	%rd7, %rd17, 2;
	add.s32 	%r312, %r312, 1;
	setp.gt.u64 	%p23, %rd17, 3;
	mov.u64 	%rd17, %rd7;
	@%p23 bra 	$L__BB0_2;
$L__BB0_42:
	mov.b32 	%r311, 0;
	st.global.v2.u32 	[%rd2+24], {%r311, %r311};
	st.global.u32 	[%rd2+32], %r311;
	mov.b64 	%rd16, 0;
	st.global.u64 	[%rd2+40], %rd16;
	ret;

}
	// .globl	_Z16monteCarloKerneliPFffEffPfS1_P17curandStateXORWOW
.visible .entry _Z16monteCarloKerneliPFffEffPfS1_P17curandStateXORWOW(
	.param .u32 _Z16monteCarloKerneliPFffEffPfS1_P17curandStateXORWOW_param_0,
	.param .u64 .ptr .align 1 _Z16monteCarloKerneliPFffEffPfS1_P17curandStateXORWOW_param_1,
	.param .f32 _Z16monteCarloKerneliPFffEffPfS1_P17curandStateXORWOW_param_2,
	.param .f32 _Z16monteCarloKerneliPFffEffPfS1_P17curandStateXORWOW_param_3,
	.param .u64 .ptr .align 1 _Z16monteCarloKerneliPFffEffPfS1_P17curandStateXORWOW_param_4,
	.param .u64 .ptr .align 1 _Z16monteCarloKerneliPFffEffPfS1_P17curandStateXORWOW_param_5,
	.param .u64 .ptr .align 1 _Z16monteCarloKerneliPFffEffPfS1_P17curandStateXORWOW_param_6
)
{
	.local .align 8 .b8 	__local_depot1[24];
	.reg .b64 	%SP;
	.reg .b64 	%SPL;
	.reg .pred 	%p<10>;
	.reg .b32 	%r<18>;
	.reg .b32 	%f<66>;
	.reg .b64 	%rd<13>;
	.reg .b64 	%fd<3>;

	mov.u64 	%SPL, __local_depot1;
	cvta.local.u64 	%SP, %SPL;
	ld.param.u64 	%rd2, [_Z16monteCarloKerneliPFffEffPfS1_P17curandStateXORWOW_param_4];
	ld.param.u64 	%rd3, [_Z16monteCarloKerneliPFffEffPfS1_P17curandStateXORWOW_param_5];
	cvta.to.global.u64 	%rd4, %rd3;
	mov.u32 	%r2, %tid.x;
	mov.u32 	%r3, %ntid.x;
	mov.u32 	%r4, %ctaid.x;
	mad.lo.s32 	%r1, %r3, %r4, %r2;
	mul.wide.s32 	%rd5, %r1, 4;
	add.s64 	%rd1, %rd4, %rd5;
	ld.global.f32 	%f1, [%rd1];
	abs.f32 	%f2, %f1;
	setp.eq.f32 	%p1, %f1, 0f3F800000;
	mov.f32 	%f65, 0f3F800000;
	@%p1 bra 	$L__BB1_5;
	setp.num.f32 	%p2, %f2, %f2;
	@%p2 bra 	$L__BB1_3;
	mov.f32 	%f63, 0f40000000;
	add.rn.f32 	%f65, %f1, %f63;
	bra.uni 	$L__BB1_5;
$L__BB1_3:
	setp.lt.f32 	%p3, %f2, 0f00800000;
	mul.f32 	%f8, %f2, 0f4B800000;
	selp.f32 	%f9, %f8, %f2, %p3;
	mov.b32 	%r5, %f9;
	add.s32 	%r6, %r5, -1060439283;
	and.b32  	%r7, %r6, -8388608;
	sub.s32 	%r8, %r5, %r7;
	mov.b32 	%f10, %r8;
	cvt.rn.f32.s32 	%f11, %r7;
	selp.f32 	%f12, 0fC1C00000, 0f00000000, %p3;
	fma.rn.f32 	%f13, %f11, 0f34000000, %f12;
	add.f32 	%f14, %f10, 0fBF800000;
	add.f32 	%f15, %f10, 0f3F800000;
	rcp.approx.ftz.f32 	%f16, %f15;
	add.f32 	%f17, %f14, %f14;
	mul.f32 	%f18, %f17, %f16;
	mul.f32 	%f19, %f18, %f18;
	neg.f32 	%f20, %f18;
	sub.f32 	%f21, %f14, %f18;
	add.f32 	%f22, %f21, %f21;
	fma.rn.f32 	%f23, %f20, %f14, %f22;
	mul.rn.f32 	%f24, %f16, %f23;
	fma.rn.f32 	%f25, %f19, 0f3A2C32E4, 0f3B52E7DB;
	fma.rn.f32 	%f26, %f25, %f19, 0f3C93BB73;
	fma.rn.f32 	%f27, %f26, %f19, 0f3DF6384F;
	mul.rn.f32 	%f28, %f27, %f19;
	fma.rn.f32 	%f29, %f18, 0f3FB8AA3B, %f13;
	mul.f32 	%f30, %f28, 0f40400000;
	sub.f32 	%f31, %f13, %f29;
	fma.rn.f32 	%f32, %f18, 0f3FB8AA3B, %f31;
	fma.rn.f32 	%f33, %f24, 0f3FB8AA3B, %f32;
	fma.rn.f32 	%f34, %f18, 0f32A55E34, %f33;
	fma.rn.f32 	%f35, %f30, %f24, %f34;
	fma.rn.f32 	%f36, %f28, %f18, %f35;
	add.rn.f32 	%f37, %f29, %f36;
	mov.f32 	%f38, 0f40000000;
	mul.rn.f32 	%f39, %f37, %f38;
	cvt.rni.f32.f32 	%f40, %f39;
	sub.f32 	%f41, %f39, %f40;
	neg.f32 	%f42, %f39;
	fma.rn.f32 	%f43, %f37, 0f40000000, %f42;
	neg.f32 	%f44, %f29;
	add.rn.f32 	%f45, %f37, %f44;
	neg.f32 	%f46, %f45;
	add.rn.f32 	%f47, %f36, %f46;
	fma.rn.f32 	%f48, %f47, 0f40000000, %f43;
	add.f32 	%f49, %f41, %f48;
	setp.gt.f32 	%p4, %f40, 0f00000000;
	selp.b32 	%r9, 0, -2097152000, %p4;
	setp.neu.f32 	%p5, %f1, 0f00000000;
	setp.neu.f32 	%p6, %f2, 0f7F800000;
	setp.lt.f32 	%p7, %f39, 0f00000000;
	selp.f32 	%f50, 0f00000000, 0f7F800000, %p7;
	abs.f32 	%f51, %f39;
	setp.gt.f32 	%p8, %f51, 0f43180000;
	cvt.rzi.s32.f32 	%r10, %f40;
	shl.b32 	%r11, %r10, 23;
	sub.s32 	%r12, %r11, %r9;
	mov.b32 	%f52, %r12;
	add.s32 	%r13, %r9, 2130706432;
	mov.b32 	%f53, %r13;
	fma.rn.f32 	%f54, %f49, 0f391FCB8E, 0f3AAF85ED;
	fma.rn.f32 	%f55, %f54, %f49, 0f3C1D9856;
	fma.rn.f32 	%f56, %f55, %f49, 0f3D6357BB;
	fma.rn.f32 	%f57, %f56, %f49, 0f3E75FDEC;
	fma.rn.f32 	%f58, %f57, %f49, 0f3F317218;
	fma.rn.f32 	%f59, %f58, %f49, 0f3F800000;
	mul.f32 	%f60, %f59, %f53;
	mul.f32 	%f61, %f60, %f52;
	selp.f32 	%f65, %f50, %f61, %p8;
	and.pred  	%p9, %p5, %p6;
	@%p9 bra 	$L__BB1_5;
	add.f32 	%f62, %f1, %f1;
	mov.b32 	%r14, %f62;
	and.b32  	%r15, %r14, 2147483647;
	mov.b32 	%f65, %r15;
$L__BB1_5:
	add.u64 	%rd6, %SP, 0;
	add.u64 	%rd7, %SPL, 0;
	cvta.to.global.u64 	%rd8, %rd2;
	add.s64 	%rd10, %rd8, %rd5;
	st.global.f32 	[%rd10], %f65;
	ld.global.f32 	%f64, [%rd1];
	cvt.f64.f32 	%fd1, %f64;
	cvt.f64.f32 	%fd2, %f65;
	st.local.u32 	[%rd7], %r1;
	st.local.f64 	[%rd7+8], %fd1;
	st.local.f64 	[%rd7+16], %fd2;
	mov.u64 	%rd11, $str;
	cvta.global.u64 	%rd12, %rd11;
	{ // callseq 0, 0
	.param .b64 param0;
	st.param.b64 	[param0], %rd12;
	.param .b64 param1;
	st.param.b64 	[param1], %rd6;
	.param .b32 retval0;
	call.uni (retval0), 
	vprintf, 
	(
	param0, 
	param1
	);
	ld.param.b32 	%r16, [retval0];
	} // callseq 0
	ret;

}


// ===== COMPILED SASS (sm_100) =====

	.target	sm_100

	.elftype	@"ET_EXEC"


//--------------------- .note.nv.tkinfo           --------------------------
	.section	.note.nv.tkinfo,"",@"SHT_NOTE"
	.sectionflags	@"SHF_NOTE_NV_TKINFO"
	.tkinfo
        /*0018*/ 	.word	0x00000002
        /*0030*/ 	.string	""
        /*0030*/ 	.string	"ptxas"
        /*0030*/ 	.string	"Cuda compilation tools, release 13.0, V13.0.88"
        /*0030*/ 	.string	"Build cuda_13.0.r13.0/compiler.36424714_0"
        /*0030*/ 	.string	"-arch sm_100 -m 64 "



//--------------------- .note.nv.cuinfo           --------------------------
	.section	.note.nv.cuinfo,"",@"SHT_NOTE"
	.sectionflags	@"SHF_NOTE_NV_CUINFO"
        /*0018*/ 	.short	0x0002
        /*001a*/ 	.short	0x0064
        /*001c*/ 	.short	0x0082
	.zero		2


//--------------------- .nv.info                  --------------------------
	.section	.nv.info,"",@"SHT_CUDA_INFO"
	.align	4


	//----- nvinfo : EIATTR_REGCOUNT
	.align		4
        /*0000*/ 	.byte	0x04, 0x2f
        /*0002*/ 	.short	(.L_11 - .L_10)
	.align		4
.L_10:
        /*0004*/ 	.word	index@(_Z11setupKernelP17curandStateXORWOW)
        /*0008*/ 	.word	0x0000001f


	//----- nvinfo : EIATTR_FRAME_SIZE
	.align		4
.L_11:
        /*000c*/ 	.byte	0x04, 0x11
        /*000e*/ 	.short	(.L_13 - .L_12)
	.align		4
.L_12:
        /*0010*/ 	.word	index@(_Z11setupKernelP17curandStateXORWOW)
        /*0014*/ 	.word	0x00000000


	//----- nvinfo : EIATTR_REGCOUNT
	.align		4
.L_13:
        /*0018*/ 	.byte	0x04, 0x2f
        /*001a*/ 	.short	(.L_15 - .L_14)
	.align		4
.L_14:
        /*001c*/ 	.word	index@(_Z16monteCarloKerneliPFffEffPfS1_P17curandStateXORWOW)
        /*0020*/ 	.word	0x00000018


	//----- nvinfo : EIATTR_FRAME_SIZE
	.align		4
.L_15:
        /*0024*/ 	.byte	0x04, 0x11
        /*0026*/ 	.short	(.L_17 - .L_16)
	.align		4
.L_16:
        /*0028*/ 	.word	index@(_Z16monteCarloKerneliPFffEffPfS1_P17curandStateXORWOW)
        /*002c*/ 	.word	0x00000018


	//----- nvinfo : EIATTR_MIN_STACK_SIZE
	.align		4
.L_17:
        /*0030*/ 	.byte	0x04, 0x12
        /*0032*/ 	.short	(.L_19 - .L_18)
	.align		4
.L_18:
        /*0034*/ 	.word	index@(_Z16monteCarloKerneliPFffEffPfS1_P17curandStateXORWOW)
        /*0038*/ 	.word	0x00000018


	//----- nvinfo : EIATTR_MIN_STACK_SIZE
	.align		4
.L_19:
        /*003c*/ 	.byte	0x04, 0x12
        /*003e*/ 	.short	(.L_21 - .L_20)
	.align		4
.L_20:
        /*0040*/ 	.word	index@(_Z11setupKernelP17curandStateXORWOW)
        /*0044*/ 	.word	0x00000000
.L_21:


//--------------------- .nv.compat                --------------------------
	.section	.nv.compat,"",@"SHT_CUDA_COMPAT_INFO"
	.align	4
        /*0000*/ 	.byte	0x02, 0x09, 0x00, 0x00, 0x02, 0x02, 0x01, 0x00, 0x02, 0x05, 0x05, 0x00, 0x03, 0x07, 0x01, 0x01
        /*0010*/ 	.byte	0x02, 0x03, 0x00, 0x00, 0x02, 0x06, 0x01, 0x00, 0x04, 0x0b, 0x08, 0x00, 0x01, 0x00, 0x00, 0x00
        /*0020*/ 	.byte	0x00, 0x00, 0x00, 0x00


//--------------------- .nv.info._Z16monteCarloKerneliPFffEffPfS1_P17curandStateXORWOW --------------------------
	.section	.nv.info._Z16monteCarloKerneliPFffEffPfS1_P17curandStateXORWOW,"",@"SHT_CUDA_INFO"
	.sectionflags	@""
	.align	4


	//----- nvinfo : EIATTR_CUDA_API_VERSION
	.align		4
        /*0000*/ 	.byte	0x04, 0x37
        /*0002*/ 	.short	(.L_23 - .L_22)
.L_22:
        /*0004*/ 	.word	0x00000082


	//----- nvinfo : EIATTR_KPARAM_INFO
	.align		4
.L_23:
        /*0008*/ 	.byte	0x04, 0x17
        /*000a*/ 	.short	(.L_25 - .L_24)
.L_24:
        /*000c*/ 	.word	0x00000000
        /*0010*/ 	.short	0x0006
        /*0012*/ 	.short	0x0028
        /*0014*/ 	.byte	0x00, 0xf5, 0x21, 0x00


	//----- nvinfo : EIATTR_KPARAM_INFO
	.align		4
.L_25:
        /*0018*/ 	.byte	0x04, 0x17
        /*001a*/ 	.short	(.L_27 - .L_26)
.L_26:
        /*001c*/ 	.word	0x00000000
        /*0020*/ 	.short	0x0005
        /*0022*/ 	.short	0x0020
        /*0024*/ 	.byte	0x00, 0xf5, 0x21, 0x00


	//----- nvinfo : EIATTR_KPARAM_INFO
	.align		4
.L_27:
        /*0028*/ 	.byte	0x04, 0x17
        /*002a*/ 	.short	(.L_29 - .L_28)
.L_28:
        /*002c*/ 	.word	0x00000000
        /*0030*/ 	.short	0x0004
        /*0032*/ 	.short	0x0018
        /*0034*/ 	.byte	0x00, 0xf5, 0x21, 0x00


	//----- nvinfo : EIATTR_KPARAM_INFO
	.align		4
.L_29:
        /*0038*/ 	.byte	0x04, 0x17
        /*003a*/ 	.short	(.L_31 - .L_30)
.L_30:
        /*003c*/ 	.word	0x00000000
        /*0040*/ 	.short	0x0003
        /*0042*/ 	.short	0x0014
        /*0044*/ 	.byte	0x00, 0xf0, 0x11, 0x00


	//----- nvinfo : EIATTR_KPARAM_INFO
	.align		4
.L_31:
        /*0048*/ 	.byte	0x04, 0x17
        /*004a*/ 	.short	(.L_33 - .L_32)
.L_32:
        /*004c*/ 	.word	0x00000000
        /*0050*/ 	.short	0x0002
        /*0052*/ 	.short	0x0010
        /*0054*/ 	.byte	0x00, 0xf0, 0x11, 0x00


	//----- nvinfo : EIATTR_KPARAM_INFO
	.align		4
.L_33:
        /*0058*/ 	.byte	0x04, 0x17
        /*005a*/ 	.short	(.L_35 - .L_34)
.L_34:
        /*005c*/ 	.word	0x00000000
        /*0060*/ 	.short	0x0001
        /*0062*/ 	.short	0x0008
        /*0064*/ 	.byte	0x00, 0xf5, 0x21, 0x00


	//----- nvinfo : EIATTR_KPARAM_INFO
	.align		4
.L_35:
        /*0068*/ 	.byte	0x04, 0x17
        /*006a*/ 	.short	(.L_37 - .L_36)
.L_36:
        /*006c*/ 	.word	0x00000000
        /*0070*/ 	.short	0x0000
        /*0072*/ 	.short	0x0000
        /*0074*/ 	.byte	0x00, 0xf0, 0x11, 0x00


	//----- nvinfo : EIATTR_SPARSE_MMA_MASK
	.align		4
.L_37:
        /*0078*/ 	.byte	0x03, 0x50
        /*007a*/ 	.short	0x0000


	//----- nvinfo : EIATTR_MAXREG_COUNT
	.align		4
        /*007c*/ 	.byte	0x03, 0x1b
        /*007e*/ 	.short	0x00ff


	//----- nvinfo : EIATTR_EXTERNS
	.align		4
        /*0080*/ 	.byte	0x04, 0x0f
        /*0082*/ 	.short	(.L_39 - .L_38)


	//   ....[0]....
	.align		4
.L_38:
        /*0084*/ 	.word	index@(vprintf)


	//----- nvinfo : EIATTR_MERCURY_ISA_VERSION
	.align		4
.L_39:
        /*0088*/ 	.byte	0x03, 0x5f
        /*008a*/ 	.short	0x0101


	//----- nvinfo : EIATTR_VRC_CTA_INIT_COUNT
	.align		4
        /*008c*/ 	.byte	0x02, 0x4a
	.zero		1
	.zero		1


	//----- nvinfo : EIATTR_SYSCALL_OFFSETS
	.align		4
        /*0090*/ 	.byte	0x04, 0x46
        /*0092*/ 	.short	(.L_41 - .L_40)


	//   ....[0]....
.L_40:
        /*0094*/ 	.word	0x00000630


	//----- nvinfo : EIATTR_EXIT_INSTR_OFFSETS
	.align		4
.L_41:
        /*0098*/ 	.byte	0x04, 0x1c
        /*009a*/ 	.short	(.L_43 - .L_42)


	//   ....[0]....
.L_42:
        /*009c*/ 	.word	0x00000640


	//----- nvinfo : EIATTR_CRS_STACK_SIZE
	.align		4
.L_43:
        /*00a0*/ 	.byte	0x04, 0x1e
        /*00a2*/ 	.short	(.L_45 - .L_44)
.L_44:
        /*00a4*/ 	.word	0x00000000


	//----- nvinfo : EIATTR_CBANK_PARAM_SIZE
	.align		4
.L_45:
        /*00a8*/ 	.byte	0x03, 0x19
        /*00aa*/ 	.short	0x0030


	//----- nvinfo : EIATTR_PARAM_CBANK
	.align		4
        /*00ac*/ 	.byte	0x04, 0x0a
        /*00ae*/ 	.short	(.L_47 - .L_46)
	.align		4
.L_46:
        /*00b0*/ 	.word	index@(.nv.constant0._Z16monteCarloKerneliPFffEffPfS1_P17curandStateXORWOW)
        /*00b4*/ 	.short	0x0380
        /*00b6*/ 	.short	0x0030


	//----- nvinfo : EIATTR_SW_WAR
	.align		4
.L_47:
        /*00b8*/ 	.byte	0x04, 0x36
        /*00ba*/ 	.short	(.L_49 - .L_48)
.L_48:
        /*00bc*/ 	.word	0x00000008
.L_49:


//--------------------- .nv.info._Z11setupKernelP17curandStateXORWOW --------------------------
	.section	.nv.info._Z11setupKernelP17curandStateXORWOW,"",@"SHT_CUDA_INFO"
	.sectionflags	@""
	.align	4


	//----- nvinfo : EIATTR_CUDA_API_VERSION
	.align		4
        /*0000*/ 	.byte	0x04, 0x37
        /*0002*/ 	.short	(.L_51 - .L_50)
.L_50:
        /*0004*/ 	.word	0x00000082


	//----- nvinfo : EIATTR_KPARAM_INFO
	.align		4
.L_51:
        /*0008*/ 	.byte	0x04, 0x17
        /*000a*/ 	.short	(.L_53 - .L_52)
.L_52:
        /*000c*/ 	.word	0x00000000
        /*0010*/ 	.short	0x0000
        /*0012*/ 	.short	0x0000
        /*0014*/ 	.byte	0x00, 0xf5, 0x21, 0x00


	//----- nvinfo : EIATTR_SPARSE_MMA_MASK
	.align		4
.L_53:
        /*0018*/ 	.byte	0x03, 0x50
        /*001a*/ 	.short	0x0000


	//----- nvinfo : EIATTR_MAXREG_COUNT
	.align		4
        /*001c*/ 	.byte	0x03, 0x1b
        /*001e*/ 	.short	0x00ff


	//----- nvinfo : EIATTR_MERCURY_ISA_VERSION
	.align		4
        /*0020*/ 	.byte	0x03, 0x5f
        /*0022*/ 	.short	0x0101


	//----- nvinfo : EIATTR_VRC_CTA_INIT_COUNT
	.align		4
        /*0024*/ 	.byte	0x02, 0x4a
	.zero		1
	.zero		1


	//----- nvinfo : EIATTR_EXIT_INSTR_OFFSETS
	.align		4
        /*0028*/ 	.byte	0x04, 0x1c
        /*002a*/ 	.short	(.L_55 - .L_54)


	//   ....[0]....
.L_54:
        /*002c*/ 	.word	0x00000e80


	//----- nvinfo : EIATTR_CRS_STACK_SIZE
	.align		4
.L_55:
        /*0030*/ 	.byte	0x04, 0x1e
        /*0032*/ 	.short	(.L_57 - .L_56)
.L_56:
        /*0034*/ 	.word	0x00000000


	//----- nvinfo : EIATTR_CBANK_PARAM_SIZE
	.align		4
.L_57:
        /*0038*/ 	.byte	0x03, 0x19
        /*003a*/ 	.short	0x0008


	//----- nvinfo : EIATTR_PARAM_CBANK
	.align		4
        /*003c*/ 	.byte	0x04, 0x0a
        /*003e*/ 	.short	(.L_59 - .L_58)
	.align		4
.L_58:
        /*0040*/ 	.word	index@(.nv.constant0._Z11setupKernelP17curandStateXORWOW)
        /*0044*/ 	.short	0x0380
        /*0046*/ 	.short	0x0008


	//----- nvinfo : EIATTR_SW_WAR
	.align		4
.L_59:
        /*0048*/ 	.byte	0x04, 0x36
        /*004a*/ 	.short	(.L_61 - .L_60)
.L_60:
        /*004c*/ 	.word	0x00000008
.L_61:


//--------------------- .nv.callgraph             --------------------------
	.section	.nv.callgraph,"",@"SHT_CUDA_CALLGRAPH"
	.align	4
	.sectionentsize	8
	.align		4
        /*0000*/ 	.word	0x00000000
	.align		4
        /*0004*/ 	.word	0xffffffff
	.align		4
        /*0008*/ 	.word	index@(_Z16monteCarloKerneliPFffEffPfS1_P17curandStateXORWOW)
	.align		4
        /*000c*/ 	.word	index@(vprintf)
	.align		4
        /*0010*/ 	.word	0x00000000
	.align		4
        /*0014*/ 	.word	0xfffffffe
	.align		4
        /*0018*/ 	.word	0x00000000
	.align		4
        /*001c*/ 	.word	0xfffffffd
	.align		4
        /*0020*/ 	.word	0x00000000
	.align		4
        /*0024*/ 	.word	0xfffffffc


//--------------------- .nv.constant4             --------------------------
	.section	.nv.constant4,"a",@progbits
	.align	8
	.align		8
.nv.constant4:
        /*0000*/ 	.dword	vprintf
	.align		8
        /*0008*/ 	.dword	precalc_xorwow_matrix
	.align		8
        /*0010*/ 	.dword	precalc_xorwow_offset_matrix
	.align		8
        /*0018*/ 	.dword	mrg32k3aM1
	.align		8
        /*0020*/ 	.dword	mrg32k3aM2
	.align		8
        /*0028*/ 	.dword	mrg32k3aM1SubSeq
	.align		8
        /*0030*/ 	.dword	mrg32k3aM2SubSeq
	.align		8
        /*0038*/ 	.dword	mrg32k3aM1Seq
	.align		8
        /*0040*/ 	.dword	mrg32k3aM2Seq
	.align		8
        /*0048*/ 	.dword	$str


//--------------------- .nv.constant3             --------------------------
	.section	.nv.constant3,"a",@progbits
	.align	8
.nv.constant3:
	.type		__cr_lgamma_table,@object
	.size		__cr_lgamma_table,(.L_8 - __cr_lgamma_table)
__cr_lgamma_table:
        /*0000*/ 	.byte	0x00, 0x00, 0x00, 0x00, 0x00, 0x00, 0x00, 0x00, 0x00, 0x00, 0x00, 0x00, 0x00, 0x00, 0x00, 0x00
        /*0010*/ 	.byte	0xef, 0x39, 0xfa, 0xfe, 0x42, 0x2e, 0xe6, 0x3f, 0x02, 0x20, 0x2a, 0xfa, 0x0b, 0xab, 0xfc, 0x3f
        /*0020*/ 	.byte	0xf9, 0x2c, 0x92, 0x7c, 0xa7, 0x6c, 0x09, 0x40, 0xc9, 0x79, 0x44, 0x3c, 0x64, 0x26, 0x13, 0x40
        /*0030*/ 	.byte	0xca, 0x01, 0xcf, 0x3a, 0x27, 0x51, 0x1a, 0x40, 0x30, 0xcc, 0x2d, 0xf3, 0xe1, 0x0c, 0x21, 0x40
        /*0040*/ 	.byte	0x0d, 0xb7, 0xfc, 0x82, 0x8e, 0x35, 0x25, 0x40
.L_8:


//--------------------- .text._Z16monteCarloKerneliPFffEffPfS1_P17curandStateXORWOW --------------------------
	.section	.text._Z16monteCarloKerneliPFffEffPfS1_P17curandStateXORWOW,"ax",@progbits
	.align	128
        .global         _Z16monteCarloKerneliPFffEffPfS1_P17curandStateXORWOW
        .type           _Z16monteCarloKerneliPFffEffPfS1_P17curandStateXORWOW,@function
        .size           _Z16monteCarloKerneliPFffEffPfS1_P17curandStateXORWOW,(.L_x_13 - _Z16monteCarloKerneliPFffEffPfS1_P17curandStateXORWOW)
        .other          _Z16monteCarloKerneliPFffEffPfS1_P17curandStateXORWOW,@"STO_CUDA_ENTRY STV_DEFAULT"
_Z16monteCarloKerneliPFffEffPfS1_P17curandStateXORWOW:
.text._Z16monteCarloKerneliPFffEffPfS1_P17curandStateXORWOW:
[----:B------:R-:W0:Y:S01]  /*0000*/  LDC R1, c[0x0][0x37c] ;  /* 0x0000df00ff017b82 */ /* 0x000e220000000800 */
[----:B------:R-:W1:Y:S07]  /*0010*/  S2R R0, SR_TID.X ;  /* 0x0000000000007919 */ /* 0x000e6e0000002100 */
[----:B------:R-:W2:Y:S01]  /*0020*/  LDC.64 R2, c[0x0][0x3a0] ;  /* 0x0000e800ff027b82 */ /* 0x000ea20000000a00 */
[----:B------:R-:W3:Y:S01]  /*0030*/  LDCU UR7, c[0x0][0x2fc] ;  /* 0x00005f80ff0777ac */ /* 0x000ee20008000800 */
[----:B0-----:R-:W-:Y:S01]  /*0040*/  IADD3 R1, PT, PT, R1, -0x18, RZ ;  /* 0xffffffe801017810 */ /* 0x001fe20007ffe0ff */
[----:B------:R-:W1:Y:S01]  /*0050*/  S2R R5, SR_CTAID.X ;  /* 0x0000000000057919 */ /* 0x000e620000002500 */
[----:B------:R-:W1:Y:S04]  /*0060*/  LDCU UR6, c[0x0][0x360] ;  /* 0x00006c00ff0677ac */ /* 0x000e680008000800 */
[----:B------:R-:W0:Y:S01]  /*0070*/  LDC.64 R8, c[0x0][0x398] ;  /* 0x0000e600ff087b82 */ /* 0x000e220000000a00 */
[----:B------:R-:W4:Y:S01]  /*0080*/  LDCU.64 UR4, c[0x0][0x358] ;  /* 0x00006b00ff0477ac */ /* 0x000f220008000a00 */
[----:B-1----:R-:W-:-:S04]  /*0090*/  IMAD R0, R5, UR6, R0 ;  /* 0x0000000605007c24 */ /* 0x002fc8000f8e0200 */
[----:B--2---:R-:W-:-:S05]  /*00a0*/  IMAD.WIDE R2, R0, 0x4, R2 ;  /* 0x0000000400027825 */ /* 0x004fca00078e0202 */
[----:B----4-:R-:W2:Y:S01]  /*00b0*/  LDG.E R4, desc[UR4][R2.64] ;  /* 0x0000000402047981 */ /* 0x010ea2000c1e1900 */
[----:B------:R-:W1:Y:S01]  /*00c0*/  LDCU UR6, c[0x0][0x2f8] ;  /* 0x00005f00ff0677ac */ /* 0x000e620008000800 */
[----:B------:R-:W-:Y:S01]  /*00d0*/  BSSY.RECONVERGENT B0, `(.L_x_0) ;  /* 0x0000048000007945 */ /* 0x000fe20003800200 */
[----:B------:R-:W-:Y:S02]  /*00e0*/  HFMA2 R11, -RZ, RZ, 1.875, 0 ;  /* 0x3f800000ff0b7431 */ /* 0x000fe400000001ff */
[----:B0-----:R-:W-:Y:S01]  /*00f0*/  IMAD.WIDE R8, R0, 0x4, R8 ;  /* 0x0000000400087825 */ /* 0x001fe200078e0208 */
[----:B-1----:R-:W-:-:S04]  /*0100*/  IADD3 R6, P1, PT, R1, UR6, RZ ;  /* 0x0000000601067c10 */ /* 0x002fc8000ff3e0ff */
[----:B---3--:R-:W-:Y:S02]  /*0110*/  IADD3.X R7, PT, PT, RZ, UR7, RZ, P1, !PT ;  /* 0x00000007ff077c10 */ /* 0x008fe40008ffe4ff */
[----:B--2---:R-:W-:-:S13]  /*0120*/  FSETP.NEU.AND P0, PT, R4, 1, PT ;  /* 0x3f8000000400780b */ /* 0x004fda0003f0d000 */
[----:B------:R-:W-:Y:S05]  /*0130*/  @!P0 BRA `(.L_x_1) ;  /* 0x0000000400048947 */ /* 0x000fea0003800000 */
[----:B------:R-:W-:-:S13]  /*0140*/  FSETP.NAN.AND P0, PT, |R4|, |R4|, PT ;  /* 0x400000040400720b */ /* 0x000fda0003f08200 */
[----:B------:R-:W-:Y:S01]  /*0150*/  @P0 FADD R11, R4, 2 ;  /* 0x40000000040b0421 */ /* 0x000fe20000000000 */
[----:B------:R-:W-:Y:S06]  /*0160*/  @P0 BRA `(.L_x_1) ;  /* 0x0000000000f80947 */ /* 0x000fec0003800000 */
[C---:B------:R-:W-:Y:S01]  /*0170*/  FMUL R5, |R4|.reuse, 16777216 ;  /* 0x4b80000004057820 */ /* 0x040fe20000400200 */
[C---:B------:R-:W-:Y:S02]  /*0180*/  FSETP.GEU.AND P0, PT, |R4|.reuse, 1.175494350822287508e-38, PT ;  /* 0x008000000400780b */ /* 0x040fe40003f0e200 */
[----:B------:R-:W-:Y:S02]  /*0190*/  MOV R16, 0x3a2c32e4 ;  /* 0x3a2c32e400107802 */ /* 0x000fe40000000f00 */
[----:B------:R-:W-:Y:S02]  /*01a0*/  FSEL R5, R5, |R4|, !P0 ;  /* 0x4000000405057208 */ /* 0x000fe40004000000 */
[----:B------:R-:W-:Y:S02]  /*01b0*/  FSEL R11, RZ, -24, P0 ;  /* 0xc1c00000ff0b7808 */ /* 0x000fe40000000000 */
[----:B------:R-:W-:Y:S02]  /*01c0*/  IADD3 R10, PT, PT, R5, -0x3f3504f3, RZ ;  /* 0xc0cafb0d050a7810 */ /* 0x000fe40007ffe0ff */
[----:B------:R-:W-:-:S02]  /*01d0*/  FSETP.NEU.AND P0, PT, |R4|, +INF , PT ;  /* 0x7f8000000400780b */ /* 0x000fc40003f0d200 */
[----:B------:R-:W-:Y:S02]  /*01e0*/  LOP3.LUT R10, R10, 0xff800000, RZ, 0xc0, !PT ;  /* 0xff8000000a0a7812 */ /* 0x000fe400078ec0ff */
[----:B------:R-:W-:Y:S02]  /*01f0*/  FSETP.NEU.AND P0, PT, R4, RZ, P0 ;  /* 0x000000ff0400720b */ /* 0x000fe4000070d000 */
[-C--:B------:R-:W-:Y:S02]  /*0200*/  IADD3 R5, PT, PT, R5, -R10.reuse, RZ ;  /* 0x8000000a05057210 */ /* 0x080fe40007ffe0ff */
[----:B------:R-:W-:-:S03]  /*0210*/  I2FP.F32.S32 R10, R10 ;  /* 0x0000000a000a7245 */ /* 0x000fc60000201400 */
[C---:B------:R-:W-:Y:S01]  /*0220*/  FADD R13, R5.reuse, 1 ;  /* 0x3f800000050d7421 */ /* 0x040fe20000000000 */
[----:B------:R-:W-:-:S04]  /*0230*/  FADD R14, R5, -1 ;  /* 0xbf800000050e7421 */ /* 0x000fc80000000000 */
[----:B------:R-:W-:Y:S01]  /*0240*/  FADD R12, R14, R14 ;  /* 0x0000000e0e0c7221 */ /* 0x000fe20000000000 */
[----:B------:R-:W0:Y:S01]  /*0250*/  MUFU.RCP R13, R13 ;  /* 0x0000000d000d7308 */ /* 0x000e220000001000 */
[----:B------:R-:W-:Y:S02]  /*0260*/  @!P0 FADD R4, R4, R4 ;  /* 0x0000000404048221 */ /* 0x000fe40000000000 */
[----:B0-----:R-:W-:Y:S01]  /*0270*/  FMUL R5, R13, R12 ;  /* 0x0000000c0d057220 */ /* 0x001fe20000400000 */
[----:B------:R-:W-:-:S03]  /*0280*/  FFMA R12, R10, 1.1920928955078125e-07, R11 ;  /* 0x340000000a0c7823 */ /* 0x000fc6000000000b */
[----:B------:R-:W-:Y:S01]  /*0290*/  FADD R15, R14, -R5 ;  /* 0x800000050e0f7221 */ /* 0x000fe20000000000 */
[CC--:B------:R-:W-:Y:S01]  /*02a0*/  FMUL R11, R5.reuse, R5.reuse ;  /* 0x00000005050b7220 */ /* 0x0c0fe20000400000 */
[----:B------:R-:W-:Y:S02]  /*02b0*/  FFMA R10, R5, 1.4426950216293334961, R12 ;  /* 0x3fb8aa3b050a7823 */ /* 0x000fe4000000000c */
[----:B------:R-:W-:Y:S01]  /*02c0*/  FADD R15, R15, R15 ;  /* 0x0000000f0f0f7221 */ /* 0x000fe20000000000 */
[C---:B------:R-:W-:Y:S01]  /*02d0*/  FFMA R16, R11.reuse, R16, 0.0032181653659790754318 ;  /* 0x3b52e7db0b107423 */ /* 0x040fe20000000010 */
[----:B------:R-:W-:Y:S02]  /*02e0*/  FADD R12, R12, -R10 ;  /* 0x8000000a0c0c7221 */ /* 0x000fe40000000000 */
[----:B------:R-:W-:Y:S01]  /*02f0*/  FFMA R14, R14, -R5, R15 ;  /* 0x800000050e0e7223 */ /* 0x000fe2000000000f */
[----:B------:R-:W-:Y:S01]  /*0300*/  FFMA R16, R11, R16, 0.018033718690276145935 ;  /* 0x3c93bb730b107423 */ /* 0x000fe20000000010 */
[----:B------:R-:W-:-:S02]  /*0310*/  FFMA R15, R5, 1.4426950216293334961, R12 ;  /* 0x3fb8aa3b050f7823 */ /* 0x000fc4000000000c */
[----:B------:R-:W-:Y:S01]  /*0320*/  FMUL R14, R13, R14 ;  /* 0x0000000e0d0e7220 */ /* 0x000fe20000400000 */
[----:B------:R-:W-:-:S03]  /*0330*/  FFMA R16, R11, R16, 0.12022458761930465698 ;  /* 0x3df6384f0b107423 */ /* 0x000fc60000000010 */
[----:B------:R-:W-:Y:S01]  /*0340*/  FFMA R12, R14, 1.4426950216293334961, R15 ;  /* 0x3fb8aa3b0e0c7823 */ /* 0x000fe2000000000f */
[----:B------:R-:W-:-:S03]  /*0350*/  FMUL R16, R11, R16 ;  /* 0x000000100b107220 */ /* 0x000fc60000400000 */
[----:B------:R-:W-:Y:S01]  /*0360*/  FFMA R13, R5, 1.9251366722983220825e-08, R12 ;  /* 0x32a55e34050d7823 */ /* 0x000fe2000000000c */
[----:B------:R-:W-:-:S04]  /*0370*/  FMUL R11, R16, 3 ;  /* 0x40400000100b7820 */ /* 0x000fc80000400000 */
[----:B------:R-:W-:Y:S01]  /*0380*/  FFMA R11, R14, R11, R13 ;  /* 0x0000000b0e0b7223 */ /* 0x000fe2000000000d */
[----:B------:R-:W-:-:S03]  /*0390*/  HFMA2 R14, -RZ, RZ, 0.64013671875, -15.109375 ;  /* 0x391fcb8eff0e7431 */ /* 0x000fc600000001ff */
[----:B------:R-:W-:-:S04]  /*03a0*/  FFMA R11, R5, R16, R11 ;  /* 0x00000010050b7223 */ /* 0x000fc8000000000b */
[----:B------:R-:W-:-:S04]  /*03b0*/  FADD R5, R10, R11 ;  /* 0x0000000b0a057221 */ /* 0x000fc80000000000 */
[----:B------:R-:W-:Y:S01]  /*03c0*/  FMUL R12, R5, 2 ;  /* 0x40000000050c7820 */ /* 0x000fe20000400000 */
[----:B------:R-:W-:-:S03]  /*03d0*/  FADD R10, -R10, R5 ;  /* 0x000000050a0a7221 */ /* 0x000fc60000000100 */
[----:B------:R-:W0:Y:S01]  /*03e0*/  FRND R13, R12 ;  /* 0x0000000c000d7307 */ /* 0x000e220000201000 */
[----:B------:R-:W-:Y:S01]  /*03f0*/  FADD R10, R11, -R10 ;  /* 0x8000000a0b0a7221 */ /* 0x000fe20000000000 */
[----:B------:R-:W-:Y:S01]  /*0400*/  FFMA R5, R5, 2, -R12 ;  /* 0x4000000005057823 */ /* 0x000fe2000000080c */
[----:B------:R-:W-:-:S03]  /*0410*/  FSETP.GT.AND P2, PT, |R12|, 152, PT ;  /* 0x431800000c00780b */ /* 0x000fc60003f44200 */
[----:B------:R-:W-:Y:S02]  /*0420*/  FFMA R10, R10, 2, R5 ;  /* 0x400000000a0a7823 */ /* 0x000fe40000000005 */
[----:B------:R-:W1:Y:S01]  /*0430*/  F2I.NTZ R11, R12 ;  /* 0x0000000c000b7305 */ /* 0x000e620000203100 */
[----:B0-----:R-:W-:Y:S01]  /*0440*/  FADD R5, R12, -R13 ;  /* 0x8000000d0c057221 */ /* 0x001fe20000000000 */
[----:B------:R-:W-:-:S03]  /*0450*/  FSETP.GT.AND P1, PT, R13, RZ, PT ;  /* 0x000000ff0d00720b */ /* 0x000fc60003f24000 */
[----:B------:R-:W-:-:S04]  /*0460*/  FADD R5, R5, R10 ;  /* 0x0000000a05057221 */ /* 0x000fc80000000000 */
[----:B------:R-:W-:-:S04]  /*0470*/  FFMA R10, R5, R14, 0.0013391353422775864601 ;  /* 0x3aaf85ed050a7423 */ /* 0x000fc8000000000e */
[----:B------:R-:W-:-:S04]  /*0480*/  FFMA R10, R5, R10, 0.0096188392490148544312 ;  /* 0x3c1d9856050a7423 */ /* 0x000fc8000000000a */
[----:B------:R-:W-:-:S04]  /*0490*/  FFMA R10, R5, R10, 0.055503588169813156128 ;  /* 0x3d6357bb050a7423 */ /* 0x000fc8000000000a */
[C---:B------:R-:W-:Y:S01]  /*04a0*/  FFMA R14, R5.reuse, R10, 0.24022644758224487305 ;  /* 0x3e75fdec050e7423 */ /* 0x040fe2000000000a */
[----:B------:R-:W-:Y:S02]  /*04b0*/  SEL R10, RZ, 0x83000000, P1 ;  /* 0x83000000ff0a7807 */ /* 0x000fe40000800000 */
[----:B------:R-:W-:Y:S01]  /*04c0*/  FSETP.GEU.AND P1, PT, R12, RZ, PT ;  /* 0x000000ff0c00720b */ /* 0x000fe20003f2e000 */
[----:B------:R-:W-:Y:S01]  /*04d0*/  FFMA R14, R5, R14, 0.69314718246459960938 ;  /* 0x3f317218050e7423 */ /* 0x000fe2000000000e */
[----:B------:R-:W-:Y:S02]  /*04e0*/  IADD3 R13, PT, PT, R10, 0x7f000000, RZ ;  /* 0x7f0000000a0d7810 */ /* 0x000fe40007ffe0ff */
[----:B-1----:R-:W-:Y:S01]  /*04f0*/  LEA R10, R11, -R10, 0x17 ;  /* 0x8000000a0b0a7211 */ /* 0x002fe200078eb8ff */
[----:B------:R-:W-:Y:S01]  /*0500*/  FFMA R14, R5, R14, 1 ;  /* 0x3f800000050e7423 */ /* 0x000fe2000000000e */
[----:B------:R-:W-:-:S03]  /*0510*/  FSEL R11, RZ, +INF , !P1 ;  /* 0x7f800000ff0b7808 */ /* 0x000fc60004800000 */
[----:B------:R-:W-:-:S04]  /*0520*/  FMUL R13, R13, R14 ;  /* 0x0000000e0d0d7220 */ /* 0x000fc80000400000 */
[----:B------:R-:W-:Y:S01]  /*0530*/  @!P2 FMUL R11, R10, R13 ;  /* 0x0000000d0a0ba220 */ /* 0x000fe20000400000 */
[----:B------:R-:W-:-:S07]  /*0540*/  @!P0 LOP3.LUT R11, R4, 0x7fffffff, RZ, 0xc0, !PT ;  /* 0x7fffffff040b8812 */ /* 0x000fce00078ec0ff */
.L_x_1:
[----:B------:R-:W-:Y:S05]  /*0550*/  BSYNC.RECONVERGENT B0 ;  /* 0x0000000000007941 */ /* 0x000fea0003800200 */
.L_x_0:
[----:B------:R0:W-:Y:S04]  /*0560*/  STG.E desc[UR4][R8.64], R11 ;  /* 0x0000000b08007986 */ /* 0x0001e8000c101904 */
[----:B------:R-:W2:Y:S01]  /*0570*/  LDG.E R2, desc[UR4][R2.64] ;  /* 0x0000000402027981 */ /* 0x000ea2000c1e1900 */
[----:B------:R-:W1:Y:S01]  /*0580*/  F2F.F64.F32 R14, R11 ;  /* 0x0000000b000e7310 */ /* 0x000e620000201800 */
[----:B------:R-:W-:Y:S01]  /*0590*/  MOV R10, 0x0 ;  /* 0x00000000000a7802 */ /* 0x000fe20000000f00 */
[----:B------:R-:W3:Y:S01]  /*05a0*/  LDCU.64 UR4, c[0x4][0x48] ;  /* 0x01000900ff0477ac */ /* 0x000ee20008000a00 */
[----:B------:R0:W-:Y:S02]  /*05b0*/  STL [R1], R0 ;  /* 0x0000000001007387 */ /* 0x0001e40000100800 */
[----:B------:R0:W4:Y:S02]  /*05c0*/  LDC.64 R16, c[0x4][R10] ;  /* 0x010000000a107b82 */ /* 0x0001240000000a00 */
[----:B-1----:R0:W-:Y:S01]  /*05d0*/  STL.64 [R1+0x10], R14 ;  /* 0x0000100e01007387 */ /* 0x0021e20000100a00 */
[----:B---3--:R-:W-:-:S02]  /*05e0*/  MOV R4, UR4 ;  /* 0x0000000400047c02 */ /* 0x008fc40008000f00 */
[----:B------:R-:W-:Y:S01]  /*05f0*/  MOV R5, UR5 ;  /* 0x0000000500057c02 */ /* 0x000fe20008000f00 */
[----:B--2---:R-:W1:Y:S02]  /*0600*/  F2F.F64.F32 R12, R2 ;  /* 0x00000002000c7310 */ /* 0x004e640000201800 */
[----:B-1--4-:R0:W-:Y:S04]  /*0610*/  STL.64 [R1+0x8], R12 ;  /* 0x0000080c01007387 */ /* 0x0121e80000100a00 */
[----:B------:R-:W-:-:S07]  /*0620*/  LEPC R20, `(.L_x_2) ;  /* 0x000000001014794e */ /* 0x000fce0000000000 */
[----:B0-----:R-:W-:Y:S05]  /*0630*/  CALL.ABS.NOINC R16 ;  /* 0x0000000010007343 */ /* 0x001fea0003c00000 */
.L_x_2:
[----:B------:R-:W-:Y:S05]  /*0640*/  EXIT ;  /* 0x000000000000794d */ /* 0x000fea0003800000 */
.L_x_3:
[----:B------:R-:W-:-:S00]  /*0650*/  BRA `(.L_x_3) ;  /* 0xfffffffc00fc7947 */ /* 0x000fc0000383ffff */
[----:B------:R-:W-:-:S00]  /*0660*/  NOP ;  /* 0x0000000000007918 */ /* 0x000fc00000000000 */
        /* <DEDUP_REMOVED lines=9> */
.L_x_13:


//--------------------- .text._Z11setupKernelP17curandStateXORWOW --------------------------
	.section	.text._Z11setupKernelP17curandStateXORWOW,"ax",@progbits
	.align	128
        .global         _Z11setupKernelP17curandStateXORWOW
        .type           _Z11setupKernelP17curandStateXORWOW,@function
        .size           _Z11setupKernelP17curandStateXORWOW,(.L_x_14 - _Z11setupKernelP17curandStateXORWOW)
        .other          _Z11setupKernelP17curandStateXORWOW,@"STO_CUDA_ENTRY STV_DEFAULT"
_Z11setupKernelP17curandStateXORWOW:
.text._Z11setupKernelP17curandStateXORWOW:
[----:B------:R-:W-:Y:S01]  /*0000*/  LDC R1, c[0x0][0x37c] ;  /* 0x0000df00ff017b82 */ /* 0x000fe20000000800 */
[----:B------:R-:W0:Y:S07]  /*0010*/  S2R R13, SR_TID.X ;  /* 0x00000000000d7919 */ /* 0x000e2e0000002100 */
[----:B------:R-:W1:Y:S01]  /*0020*/  LDC.64 R6, c[0x0][0x380] ;  /* 0x0000e000ff067b82 */ /* 0x000e620000000a00 */
[----:B------:R-:W0:Y:S01]  /*0030*/  LDCU UR6, c[0x0][0x360] ;  /* 0x00006c00ff0677ac */ /* 0x000e220008000800 */
[----:B------:R-:W-:Y:S01]  /*0040*/  IMAD.MOV.U32 R2, RZ, RZ, 0x3198c20f ;  /* 0x3198c20fff027424 */ /* 0x000fe200078e00ff */
[----:B------:R-:W0:Y:S01]  /*0050*/  S2R R0, SR_CTAID.X ;  /* 0x0000000000007919 */ /* 0x000e220000002500 */
[----:B------:R-:W-:Y:S01]  /*0060*/  IMAD.MOV.U32 R3, RZ, RZ, 0x5efdb30c ;  /* 0x5efdb30cff037424 */ /* 0x000fe200078e00ff */
[----:B------:R-:W2:Y:S01]  /*0070*/  LDCU.64 UR4, c[0x0][0x358] ;  /* 0x00006b00ff0477ac */ /* 0x000ea20008000a00 */
[----:B------:R-:W-:Y:S01]  /*0080*/  IMAD.MOV.U32 R4, RZ, RZ, 0x423bb012 ;  /* 0x423bb012ff047424 */ /* 0x000fe200078e00ff */
[----:B------:R-:W-:Y:S01]  /*0090*/  BSSY.RECONVERGENT B0, `(.L_x_4) ;  /* 0x00000db000007945 */ /* 0x000fe20003800200 */
[----:B------:R-:W-:-:S02]  /*00a0*/  IMAD.MOV.U32 R5, RZ, RZ, -0x75bd8fc ;  /* 0xf8a42704ff057424 */ /* 0x000fc400078e00ff */
[----:B------:R-:W-:Y:S02]  /*00b0*/  IMAD.MOV.U32 R8, RZ, RZ, -0x23270784 ;  /* 0xdcd8f87cff087424 */ /* 0x000fe400078e00ff */
[----:B------:R-:W-:Y:S02]  /*00c0*/  IMAD.MOV.U32 R9, RZ, RZ, 0x57fa2510 ;  /* 0x57fa2510ff097424 */ /* 0x000fe400078e00ff */
[----:B0-----:R-:W-:-:S04]  /*00d0*/  IMAD R13, R0, UR6, R13 ;  /* 0x00000006000d7c24 */ /* 0x001fc8000f8e020d */
[C---:B-1----:R-:W-:Y:S01]  /*00e0*/  IMAD.WIDE R6, R13.reuse, 0x30, R6 ;  /* 0x000000300d067825 */ /* 0x042fe200078e0206 */
[----:B------:R-:W-:-:S04]  /*00f0*/  ISETP.NE.AND P0, PT, R13, RZ, PT ;  /* 0x000000ff0d00720c */ /* 0x000fc80003f05270 */
[----:B--2---:R0:W-:Y:S04]  /*0100*/  STG.E.64 desc[UR4][R6.64], R2 ;  /* 0x0000000206007986 */ /* 0x0041e8000c101b04 */
[----:B------:R0:W-:Y:S04]  /*0110*/  STG.E.64 desc[UR4][R6.64+0x8], R4 ;  /* 0x0000080406007986 */ /* 0x0001e8000c101b04 */
[----:B------:R0:W-:Y:S01]  /*0120*/  STG.E.64 desc[UR4][R6.64+0x10], R8 ;  /* 0x0000100806007986 */ /* 0x0001e2000c101b04 */
[----:B------:R-:W-:Y:S05]  /*0130*/  @!P0 BRA `(.L_x_5) ;  /* 0x0000000c00408947 */ /* 0x000fea0003800000 */
[----:B------:R-:W-:Y:S01]  /*0140*/  SHF.R.S32.HI R0, RZ, 0x1f, R13 ;  /* 0x0000001fff007819 */ /* 0x000fe2000001140d */
[----:B------:R-:W-:-:S07]  /*0150*/  IMAD.MOV.U32 R12, RZ, RZ, RZ ;  /* 0x000000ffff0c7224 */ /* 0x000fce00078e00ff */
.L_x_11:
[----:B0-----:R-:W-:Y:S01]  /*0160*/  LOP3.LUT R2, R13, 0x3, RZ, 0xc0, !PT ;  /* 0x000000030d027812 */ /* 0x001fe200078ec0ff */
[----:B------:R-:W-:Y:S03]  /*0170*/  BSSY.RECONVERGENT B1, `(.L_x_6) ;  /* 0x00000c6000017945 */ /* 0x000fe60003800200 */
[----:B------:R-:W-:-:S04]  /*0180*/  ISETP.NE.U32.AND P0, PT, R2, RZ, PT ;  /* 0x000000ff0200720c */ /* 0x000fc80003f05070 */
[----:B------:R-:W-:-:S13]  /*0190*/  ISETP.NE.AND.EX P0, PT, RZ, RZ, PT, P0 ;  /* 0x000000ffff00720c */ /* 0x000fda0003f05300 */
[----:B------:R-:W-:Y:S05]  /*01a0*/  @!P0 BRA `(.L_x_7) ;  /* 0x0000000c00088947 */ /* 0x000fea0003800000 */
[----:B------:R-:W0:Y:S01]  /*01b0*/  LDC.64 R8, c[0x4][0x8] ;  /* 0x01000200ff087b82 */ /* 0x000e220000000a00 */
[----:B------:R-:W-:Y:S02]  /*01c0*/  IMAD.MOV.U32 R14, RZ, RZ, RZ ;  /* 0x000000ffff0e7224 */ /* 0x000fe400078e00ff */
[----:B0-----:R-:W-:-:S07]  /*01d0*/  IMAD.WIDE.U32 R8, R12, 0xc80, R8 ;  /* 0x00000c800c087825 */ /* 0x001fce00078e0008 */
.L_x_10:
[----:B0-----:R-:W-:Y:S01]  /*01e0*/  IMAD.MOV.U32 R15, RZ, RZ, RZ ;  /* 0x000000ffff0f7224 */ /* 0x001fe200078e00ff */
[----:B------:R-:W-:Y:S01]  /*01f0*/  CS2R R2, SRZ ;  /* 0x0000000000027805 */ /* 0x000fe2000001ff00 */
[----:B------:R-:W-:Y:S01]  /*0200*/  IMAD.MOV.U32 R17, RZ, RZ, RZ ;  /* 0x000000ffff117224 */ /* 0x000fe200078e00ff */
[----:B------:R-:W-:-:S07]  /*0210*/  CS2R R4, SRZ ;  /* 0x0000000000047805 */ /* 0x000fce000001ff00 */
.L_x_9:
[----:B------:R-:W-:-:S05]  /*0220*/  IMAD.WIDE.U32 R10, R17, 0x4, R6 ;  /* 0x00000004110a7825 */ /* 0x000fca00078e0006 */
[----:B------:R0:W5:Y:S01]  /*0230*/  LDG.E R16, desc[UR4][R10.64+0x4] ;  /* 0x000004040a107981 */ /* 0x000162000c1e1900 */
[----:B------:R-:W-:-:S07]  /*0240*/  IMAD.MOV.U32 R19, RZ, RZ, RZ ;  /* 0x000000ffff137224 */ /* 0x000fce00078e00ff */
.L_x_8:
[----:B-----5:R-:W-:Y:S01]  /*0250*/  SHF.R.U32.HI R24, RZ, R19, R16 ;  /* 0x00000013ff187219 */ /* 0x020fe20000011610 */
[----:B0-----:R-:W-:-:S03]  /*0260*/  IMAD.SHL.U32 R10, R17, 0x20, RZ ;  /* 0x00000020110a7824 */ /* 0x001fc600078e00ff */
[----:B------:R-:W-:Y:S01]  /*0270*/  LOP3.LUT R11, R24, 0x1, RZ, 0xc0, !PT ;  /* 0x00000001180b7812 */ /* 0x000fe200078ec0ff */
[----:B------:R-:W-:-:S03]  /*0280*/  IMAD.IADD R10, R10, 0x1, R19 ;  /* 0x000000010a0a7824 */ /* 0x000fc600078e0213 */
[----:B------:R-:W-:Y:S01]  /*0290*/  ISETP.NE.U32.AND P0, PT, R11, 0x1, PT ;  /* 0x000000010b00780c */ /* 0x000fe20003f05070 */
[----:B------:R-:W-:-:S03]  /*02a0*/  IMAD R11, R10, 0x5, RZ ;  /* 0x000000050a0b7824 */ /* 0x000fc600078e02ff */
[----:B------:R-:W-:Y:S01]  /*02b0*/  R2P PR, R24, 0x7e ;  /* 0x0000007e18007804 */ /* 0x000fe20000000000 */
[----:B------:R-:W-:-:S08]  /*02c0*/  IMAD.WIDE.U32 R10, R11, 0x4, R8 ;  /* 0x000000040b0a7825 */ /* 0x000fd000078e0008 */
[----:B------:R-:W2:Y:S04]  /*02d0*/  @!P0 LDG.E R18, desc[UR4][R10.64] ;  /* 0x000000040a128981 */ /* 0x000ea8000c1e1900 */
[----:B------:R-:W3:Y:S04]  /*02e0*/  @!P0 LDG.E R20, desc[UR4][R10.64+0x10] ;  /* 0x000010040a148981 */ /* 0x000ee8000c1e1900 */
[----:B------:R-:W4:Y:S04]  /*02f0*/  @P1 LDG.E R22, desc[UR4][R10.64+0x14] ;  /* 0x000014040a161981 */ /* 0x000f28000c1e1900 */
[----:B------:R-:W4:Y:S04]  /*0300*/  @P2 LDG.E R26, desc[UR4][R10.64+0x28] ;  /* 0x000028040a1a2981 */ /* 0x000f28000c1e1900 */
[----:B------:R-:W4:Y:S04]  /*0310*/  @!P0 LDG.E R21, desc[UR4][R10.64+0x4] ;  /* 0x000004040a158981 */ /* 0x000f28000c1e1900 */
[----:B------:R-:W4:Y:S04]  /*0320*/  @!P0 LDG.E R23, desc[UR4][R10.64+0xc] ;  /* 0x00000c040a178981 */ /* 0x000f28000c1e1900 */
[----:B------:R-:W4:Y:S04]  /*0330*/  @P1 LDG.E R25, desc[UR4][R10.64+0x18] ;  /* 0x000018040a191981 */ /* 0x000f28000c1e1900 */
[----:B------:R-:W4:Y:S04]  /*0340*/  @P3 LDG.E R28, desc[UR4][R10.64+0x3c] ;  /* 0x00003c040a1c3981 */ /* 0x000f28000c1e1900 */
[----:B------:R-:W4:Y:S01]  /*0350*/  @P6 LDG.E R27, desc[UR4][R10.64+0x7c] ;  /* 0x00007c040a1b6981 */ /* 0x000f22000c1e1900 */
[----:B--2---:R-:W-:-:S03]  /*0360*/  @!P0 LOP3.LUT R15, R15, R18, RZ, 0x3c, !PT ;  /* 0x000000120f0f8212 */ /* 0x004fc600078e3cff */
[----:B------:R-:W2:Y:S01]  /*0370*/  @!P0 LDG.E R18, desc[UR4][R10.64+0x8] ;  /* 0x000008040a128981 */ /* 0x000ea2000c1e1900 */
[----:B---3--:R-:W-:-:S03]  /*0380*/  @!P0 LOP3.LUT R3, R3, R20, RZ, 0x3c, !PT ;  /* 0x0000001403038212 */ /* 0x008fc600078e3cff */
[----:B------:R-:W3:Y:S01]  /*0390*/  @P1 LDG.E R20, desc[UR4][R10.64+0x24] ;  /* 0x000024040a141981 */ /* 0x000ee2000c1e1900 */
[----:B----4-:R-:W-:-:S03]  /*03a0*/  @P1 LOP3.LUT R15, R15, R22, RZ, 0x3c, !PT ;  /* 0x000000160f0f1212 */ /* 0x010fc600078e3cff */
[----:B------:R-:W4:Y:S01]  /*03b0*/  @P2 LDG.E R22, desc[UR4][R10.64+0x38] ;  /* 0x000038040a162981 */ /* 0x000f22000c1e1900 */
[----:B------:R-:W-:-:S03]  /*03c0*/  @P2 LOP3.LUT R15, R15, R26, RZ, 0x3c, !PT ;  /* 0x0000001a0f0f2212 */ /* 0x000fc600078e3cff */
[----:B------:R-:W4:Y:S01]  /*03d0*/  @P4 LDG.E R26, desc[UR4][R10.64+0x50] ;  /* 0x000050040a1a4981 */ /* 0x000f22000c1e1900 */
[----:B------:R-:W-:-:S03]  /*03e0*/  @!P0 LOP3.LUT R4, R4, R21, RZ, 0x3c, !PT ;  /* 0x0000001504048212 */ /* 0x000fc600078e3cff */
[----:B------:R-:W4:Y:S01]  /*03f0*/  @P1 LDG.E R21, desc[UR4][R10.64+0x20] ;  /* 0x000020040a151981 */ /* 0x000f22000c1e1900 */
[----:B------:R-:W-:-:S03]  /*0400*/  @!P0 LOP3.LUT R2, R2, R23, RZ, 0x3c, !PT ;  /* 0x0000001702028212 */ /* 0x000fc600078e3cff */
[----:B------:R-:W4:Y:S01]  /*0410*/  @P2 LDG.E R23, desc[UR4][R10.64+0x2c] ;  /* 0x00002c040a172981 */ /* 0x000f22000c1e1900 */
[----:B------:R-:W-:-:S03]  /*0420*/  @P1 LOP3.LUT R4, R4, R25, RZ, 0x3c, !PT ;  /* 0x0000001904041212 */ /* 0x000fc600078e3cff */
[----:B------:R-:W4:Y:S01]  /*0430*/  @P2 LDG.E R25, desc[UR4][R10.64+0x34] ;  /* 0x000034040a192981 */ /* 0x000f22000c1e1900 */
[----:B--2---:R-:W-:-:S03]  /*0440*/  @!P0 LOP3.LUT R5, R5, R18, RZ, 0x3c, !PT ;  /* 0x0000001205058212 */ /* 0x004fc600078e3cff */
[----:B------:R-:W2:Y:S01]  /*0450*/  @P1 LDG.E R18, desc[UR4][R10.64+0x1c] ;  /* 0x00001c040a121981 */ /* 0x000ea2000c1e1900 */
[----:B---3--:R-:W-:-:S03]  /*0460*/  @P1 LOP3.LUT R3, R3, R20, RZ, 0x3c, !PT ;  /* 0x0000001403031212 */ /* 0x008fc600078e3cff */
[----:B------:R-:W3:Y:S01]  /*0470*/  @P2 LDG.E R20, desc[UR4][R10.64+0x30] ;  /* 0x000030040a142981 */ /* 0x000ee2000c1e1900 */
[----:B----4-:R-:W-:-:S03]  /*0480*/  @P2 LOP3.LUT R3, R3, R22, RZ, 0x3c, !PT ;  /* 0x0000001603032212 */ /* 0x010fc600078e3cff */
[----:B------:R-:W4:Y:S01]  /*0490*/  @P3 LDG.E R22, desc[UR4][R10.64+0x4c] ;  /* 0x00004c040a163981 */ /* 0x000f22000c1e1900 */
[----:B------:R-:W-:-:S04]  /*04a0*/  @P3 LOP3.LUT R15, R15, R28, RZ, 0x3c, !PT ;  /* 0x0000001c0f0f3212 */ /* 0x000fc800078e3cff */
[----:B------:R-:W-:Y:S02]  /*04b0*/  @P4 LOP3.LUT R15, R15, R26, RZ, 0x3c, !PT ;  /* 0x0000001a0f0f4212 */ /* 0x000fe400078e3cff */
[----:B------:R-:W-:Y:S01]  /*04c0*/  @P1 LOP3.LUT R2, R2, R21, RZ, 0x3c, !PT ;  /* 0x0000001502021212 */ /* 0x000fe200078e3cff */
[----:B------:R-:W4:Y:S04]  /*04d0*/  @P5 LDG.E R26, desc[UR4][R10.64+0x64] ;  /* 0x000064040a1a5981 */ /* 0x000f28000c1e1900 */
[----:B------:R-:W4:Y:S01]  /*04e0*/  @P3 LDG.E R21, desc[UR4][R10.64+0x40] ;  /* 0x000040040a153981 */ /* 0x000f22000c1e1900 */
[----:B------:R-:W-:Y:S02]  /*04f0*/  @P2 LOP3.LUT R4, R4, R23, RZ, 0x3c, !PT ;  /* 0x0000001704042212 */ /* 0x000fe400078e3cff */
[----:B------:R-:W-:Y:S01]  /*0500*/  @P2 LOP3.LUT R2, R2, R25, RZ, 0x3c, !PT ;  /* 0x0000001902022212 */ /* 0x000fe200078e3cff */
[----:B------:R-:W4:Y:S04]  /*0510*/  @P3 LDG.E R23, desc[UR4][R10.64+0x48] ;  /* 0x000048040a173981 */ /* 0x000f28000c1e1900 */
[----:B------:R-:W4:Y:S01]  /*0520*/  @P4 LDG.E R25, desc[UR4][R10.64+0x54] ;  /* 0x000054040a194981 */ /* 0x000f22000c1e1900 */
[----:B--2---:R-:W-:-:S03]  /*0530*/  @P1 LOP3.LUT R5, R5, R18, RZ, 0x3c, !PT ;  /* 0x0000001205051212 */ /* 0x004fc600078e3cff */
[----:B------:R-:W2:Y:S01]  /*0540*/  @P3 LDG.E R18, desc[UR4][R10.64+0x44] ;  /* 0x000044040a123981 */ /* 0x000ea2000c1e1900 */
[----:B---3--:R-:W-:-:S03]  /*0550*/  @P2 LOP3.LUT R5, R5, R20, RZ, 0x3c, !PT ;  /* 0x0000001405052212 */ /* 0x008fc600078e3cff */
[----:B------:R-:W3:Y:S01]  /*0560*/  @P4 LDG.E R20, desc[UR4][R10.64+0x58] ;  /* 0x000058040a144981 */ /* 0x000ee2000c1e1900 */
[----:B----4-:R-:W-:-:S03]  /*0570*/  @P3 LOP3.LUT R3, R3, R22, RZ, 0x3c, !PT ;  /* 0x0000001603033212 */ /* 0x010fc600078e3cff */
[----:B------:R-:W4:Y:S01]  /*0580*/  @P4 LDG.E R22, desc[UR4][R10.64+0x60] ;  /* 0x000060040a164981 */ /* 0x000f22000c1e1900 */
[----:B------:R-:W-:Y:S02]  /*0590*/  LOP3.LUT P0, RZ, R24, 0x80, RZ, 0xc0, !PT ;  /* 0x0000008018ff7812 */ /* 0x000fe4000780c0ff */
[----:B------:R-:W-:Y:S02]  /*05a0*/  @P5 LOP3.LUT R15, R15, R26, RZ, 0x3c, !PT ;  /* 0x0000001a0f0f5212 */ /* 0x000fe400078e3cff */
[----:B------:R-:W4:Y:S01]  /*05b0*/  @P6 LDG.E R26, desc[UR4][R10.64+0x78] ;  /* 0x000078040a1a6981 */ /* 0x000f22000c1e1900 */
[----:B------:R-:W-:-:S03]  /*05c0*/  @P3 LOP3.LUT R4, R4, R21, RZ, 0x3c, !PT ;  /* 0x0000001504043212 */ /* 0x000fc600078e3cff */
[----:B------:R-:W4:Y:S01]  /*05d0*/  @P4 LDG.E R21, desc[UR4][R10.64+0x5c] ;  /* 0x00005c040a154981 */ /* 0x000f22000c1e1900 */
[----:B------:R-:W-:-:S03]  /*05e0*/  @P3 LOP3.LUT R2, R2, R23, RZ, 0x3c, !PT ;  /* 0x0000001702023212 */ /* 0x000fc600078e3cff */
[----:B------:R-:W4:Y:S01]  /*05f0*/  @P5 LDG.E R23, desc[UR4][R10.64+0x68] ;  /* 0x000068040a175981 */ /* 0x000f22000c1e1900 */
[----:B------:R-:W-:-:S03]  /*0600*/  @P4 LOP3.LUT R4, R4, R25, RZ, 0x3c, !PT ;  /* 0x0000001904044212 */ /* 0x000fc600078e3cff */
[----:B------:R-:W4:Y:S01]  /*0610*/  @P5 LDG.E R25, desc[UR4][R10.64+0x70] ;  /* 0x000070040a195981 */ /* 0x000f22000c1e1900 */
[----:B--2---:R-:W-:-:S03]  /*0620*/  @P3 LOP3.LUT R5, R5, R18, RZ, 0x3c, !PT ;  /* 0x0000001205053212 */ /* 0x004fc600078e3cff */
[----:B------:R-:W2:Y:S01]  /*0630*/  @P5 LDG.E R18, desc[UR4][R10.64+0x6c] ;  /* 0x00006c040a125981 */ /* 0x000ea2000c1e1900 */
[----:B---3--:R-:W-:-:S03]  /*0640*/  @P4 LOP3.LUT R5, R5, R20, RZ, 0x3c, !PT ;  /* 0x0000001405054212 */ /* 0x008fc600078e3cff */
[----:B------:R-:W3:Y:S01]  /*0650*/  @P5 LDG.E R20, desc[UR4][R10.64+0x74] ;  /* 0x000074040a145981 */ /* 0x000ee2000c1e1900 */
[----:B----4-:R-:W-:-:S03]  /*0660*/  @P4 LOP3.LUT R3, R3, R22, RZ, 0x3c, !PT ;  /* 0x0000001603034212 */ /* 0x010fc600078e3cff */
[----:B------:R-:W4:Y:S01]  /*0670*/  @P0 LDG.E R22, desc[UR4][R10.64+0x8c] ;  /* 0x00008c040a160981 */ /* 0x000f22000c1e1900 */
[----:B------:R-:W-:-:S03]  /*0680*/  @P6 LOP3.LUT R15, R15, R26, RZ, 0x3c, !PT ;  /* 0x0000001a0f0f6212 */ /* 0x000fc600078e3cff */
        /* <DEDUP_REMOVED lines=13> */
[----:B------:R-:W-:Y:S02]  /*0760*/  @P6 LOP3.LUT R4, R4, R27, RZ, 0x3c, !PT ;  /* 0x0000001b04046212 */ /* 0x000fe400078e3cff */
[----:B------:R-:W-:Y:S02]  /*0770*/  @P6 LOP3.LUT R2, R2, R21, RZ, 0x3c, !PT ;  /* 0x0000001502026212 */ /* 0x000fe400078e3cff */
[----:B------:R-:W-:Y:S02]  /*0780*/  @P0 LOP3.LUT R4, R4, R23, RZ, 0x3c, !PT ;  /* 0x0000001704040212 */ /* 0x000fe400078e3cff */
[----:B------:R-:W-:Y:S02]  /*0790*/  @P0 LOP3.LUT R2, R2, R25, RZ, 0x3c, !PT ;  /* 0x0000001902020212 */ /* 0x000fe400078e3cff */
[----:B--2---:R-:W-:Y:S02]  /*07a0*/  @P6 LOP3.LUT R5, R5, R18, RZ, 0x3c, !PT ;  /* 0x0000001205056212 */ /* 0x004fe400078e3cff */
[----:B---3--:R-:W-:-:S02]  /*07b0*/  @P6 LOP3.LUT R3, R3, R20, RZ, 0x3c, !PT ;  /* 0x0000001403036212 */ /* 0x008fc400078e3cff */
[----:B----4-:R-:W-:Y:S02]  /*07c0*/  @P0 LOP3.LUT R5, R5, R22, RZ, 0x3c, !PT ;  /* 0x0000001605050212 */ /* 0x010fe400078e3cff */
[----:B------:R-:W-:Y:S02]  /*07d0*/  @P0 LOP3.LUT R3, R3, R26, RZ, 0x3c, !PT ;  /* 0x0000001a03030212 */ /* 0x000fe400078e3cff */
[----:B------:R-:W-:-:S13]  /*07e0*/  R2P PR, R24.B1, 0x7f ;  /* 0x0000007f18007804 */ /* 0x000fda0000001000 */
[----:B------:R-:W2:Y:S04]  /*07f0*/  @P0 LDG.E R18, desc[UR4][R10.64+0xa0] ;  /* 0x0000a0040a120981 */ /* 0x000ea8000c1e1900 */
[----:B------:R-:W3:Y:S04]  /*0800*/  @P1 LDG.E R22, desc[UR4][R10.64+0xb4] ;  /* 0x0000b4040a161981 */ /* 0x000ee8000c1e1900 */
[----:B------:R-:W4:Y:S04]  /*0810*/  @P2 LDG.E R26, desc[UR4][R10.64+0xc8] ;  /* 0x0000c8040a1a2981 */ /* 0x000f28000c1e1900 */
[----:B------:R-:W4:Y:S04]  /*0820*/  @P3 LDG.E R28, desc[UR4][R10.64+0xdc] ;  /* 0x0000dc040a1c3981 */ /* 0x000f28000c1e1900 */
[----:B------:R-:W4:Y:S04]  /*0830*/  @P0 LDG.E R23, desc[UR4][R10.64+0xa4] ;  /* 0x0000a4040a170981 */ /* 0x000f28000c1e1900 */
[----:B------:R-:W4:Y:S04]  /*0840*/  @P0 LDG.E R20, desc[UR4][R10.64+0xa8] ;  /* 0x0000a8040a140981 */ /* 0x000f28000c1e1900 */
[----:B------:R-:W4:Y:S04]  /*0850*/  @P4 LDG.E R25, desc[UR4][R10.64+0xf0] ;  /* 0x0000f0040a194981 */ /* 0x000f28000c1e1900 */
        /* <DEDUP_REMOVED lines=21> */
[----:B------:R-:W-:Y:S02]  /*09b0*/  LOP3.LUT P0, RZ, R24, 0x8000, RZ, 0xc0, !PT ;  /* 0x0000800018ff7812 */ /* 0x000fe4000780c0ff */
[----:B----4-:R-:W-:Y:S01]  /*09c0*/  @P5 LOP3.LUT R15, R15, R26, RZ, 0x3c, !PT ;  /* 0x0000001a0f0f5212 */ /* 0x010fe200078e3cff */
[----:B------:R-:W4:Y:S04]  /*09d0*/  @P3 LDG.E R24, desc[UR4][R10.64+0xe4] ;  /* 0x0000e4040a183981 */ /* 0x000f28000c1e1900 */
[----:B------:R-:W2:Y:S01]  /*09e0*/  @P6 LDG.E R26, desc[UR4][R10.64+0x118] ;  /* 0x000118040a1a6981 */ /* 0x000ea2000c1e1900 */
        /* <DEDUP_REMOVED lines=8> */
[----:B---3--:R-:W-:-:S03]  /*0a70*/  @P2 LOP3.LUT R3, R3, R22, RZ, 0x3c, !PT ;  /* 0x0000001603032212 */ /* 0x008fc600078e3cff */
[----:B------:R-:W3:Y:S01]  /*0a80*/  @P4 LDG.E R22, desc[UR4][R10.64+0x100] ;  /* 0x000100040a164981 */ /* 0x000ee2000c1e1900 */
[----:B--2---:R-:W-:-:S03]  /*0a90*/  @P6 LOP3.LUT R15, R15, R26, RZ, 0x3c, !PT ;  /* 0x0000001a0f0f6212 */ /* 0x004fc600078e3cff */
[----:B------:R-:W2:Y:S01]  /*0aa0*/  @P0 LDG.E R26, desc[UR4][R10.64+0x12c] ;  /* 0x00012c040a1a0981 */ /* 0x000ea2000c1e1900 */
[----:B----4-:R-:W-:-:S03]  /*0ab0*/  @P2 LOP3.LUT R2, R2, R23, RZ, 0x3c, !PT ;  /* 0x0000001702022212 */ /* 0x010fc600078e3cff */
[----:B------:R-:W4:Y:S01]  /*0ac0*/  @P4 LDG.E R23, desc[UR4][R10.64+0xfc] ;  /* 0x0000fc040a174981 */ /* 0x000f22000c1e1900 */
[----:B------:R-:W-:-:S03]  /*0ad0*/  @P2 LOP3.LUT R5, R5, R20, RZ, 0x3c, !PT ;  /* 0x0000001405052212 */ /* 0x000fc600078e3cff */
[----:B------:R-:W4:Y:S01]  /*0ae0*/  @P4 LDG.E R20, desc[UR4][R10.64+0xf8] ;  /* 0x0000f8040a144981 */ /* 0x000f22000c1e1900 */
[----:B------:R-:W-:Y:S02]  /*0af0*/  @P3 LOP3.LUT R2, R2, R27, RZ, 0x3c, !PT ;  /* 0x0000001b02023212 */ /* 0x000fe400078e3cff */
[----:B------:R-:W-:Y:S01]  /*0b00*/  @P3 LOP3.LUT R4, R4, R25, RZ, 0x3c, !PT ;  /* 0x0000001904043212 */ /* 0x000fe200078e3cff */
[----:B------:R-:W4:Y:S01]  /*0b10*/  @P5 LDG.E R27, desc[UR4][R10.64+0x110] ;  /* 0x000110040a1b5981 */ /* 0x000f22000c1e1900 */
[----:B------:R-:W-:-:S03]  /*0b20*/  @P3 LOP3.LUT R5, R5, R24, RZ, 0x3c, !PT ;  /* 0x0000001805053212 */ /* 0x000fc600078e3cff */
[----:B------:R-:W4:Y:S04]  /*0b30*/  @P5 LDG.E R25, desc[UR4][R10.64+0x108] ;  /* 0x000108040a195981 */ /* 0x000f28000c1e1900 */
        /* <DEDUP_REMOVED lines=19> */
[----:B------:R-:W-:-:S05]  /*0c70*/  VIADD R19, R19, 0x10 ;  /* 0x0000001013137836 */ /* 0x000fca0000000000 */
[----:B------:R-:W-:Y:S02]  /*0c80*/  ISETP.NE.AND P1, PT, R19, 0x20, PT ;  /* 0x000000201300780c */ /* 0x000fe40003f25270 */
[----:B------:R-:W-:Y:S02]  /*0c90*/  @P5 LOP3.LUT R3, R3, R18, RZ, 0x3c, !PT ;  /* 0x0000001203035212 */ /* 0x000fe400078e3cff */
[----:B------:R-:W-:Y:S02]  /*0ca0*/  @P6 LOP3.LUT R4, R4, R21, RZ, 0x3c, !PT ;  /* 0x0000001504046212 */ /* 0x000fe400078e3cff */
[----:B---3--:R-:W-:-:S04]  /*0cb0*/  @P6 LOP3.LUT R3, R3, R22, RZ, 0x3c, !PT ;  /* 0x0000001603036212 */ /* 0x008fc800078e3cff */
[----:B--2---:R-:W-:Y:S02]  /*0cc0*/  @P0 LOP3.LUT R3, R3, R26, RZ, 0x3c, !PT ;  /* 0x0000001a03030212 */ /* 0x004fe400078e3cff */
[----:B----4-:R-:W-:Y:S02]  /*0cd0*/  @P6 LOP3.LUT R2, R2, R23, RZ, 0x3c, !PT ;  /* 0x0000001702026212 */ /* 0x010fe400078e3cff */
[----:B------:R-:W-:Y:S02]  /*0ce0*/  @P6 LOP3.LUT R5, R5, R20, RZ, 0x3c, !PT ;  /* 0x0000001405056212 */ /* 0x000fe400078e3cff */
[----:B------:R-:W-:Y:S02]  /*0cf0*/  @P0 LOP3.LUT R2, R2, R27, RZ, 0x3c, !PT ;  /* 0x0000001b02020212 */ /* 0x000fe400078e3cff */
[----:B------:R-:W-:Y:S02]  /*0d00*/  @P0 LOP3.LUT R4, R4, R25, RZ, 0x3c, !PT ;  /* 0x0000001904040212 */ /* 0x000fe400078e3cff */
[----:B------:R-:W-:Y:S01]  /*0d10*/  @P0 LOP3.LUT R5, R5, R24, RZ, 0x3c, !PT ;  /* 0x0000001805050212 */ /* 0x000fe200078e3cff */
[----:B------:R-:W-:Y:S06]  /*0d20*/  @P1 BRA `(.L_x_8) ;  /* 0xfffffff400481947 */ /* 0x000fec000383ffff */
[----:B------:R-:W-:-:S05]  /*0d30*/  VIADD R17, R17, 0x1 ;  /* 0x0000000111117836 */ /* 0x000fca0000000000 */
[----:B------:R-:W-:-:S13]  /*0d40*/  ISETP.NE.AND P0, PT, R17, 0x5, PT ;  /* 0x000000051100780c */ /* 0x000fda0003f05270 */
[----:B------:R-:W-:Y:S05]  /*0d50*/  @P0 BRA `(.L_x_9) ;  /* 0xfffffff400300947 */ /* 0x000fea000383ffff */
[----:B------:R0:W-:Y:S01]  /*0d60*/  STG.E.64 desc[UR4][R6.64+0x8], R4 ;  /* 0x0000080406007986 */ /* 0x0001e2000c101b04 */
[----:B------:R-:W-:Y:S01]  /*0d70*/  VIADD R14, R14, 0x1 ;  /* 0x000000010e0e7836 */ /* 0x000fe20000000000 */
[----:B------:R-:W-:Y:S02]  /*0d80*/  LOP3.LUT R11, R13, 0x3, RZ, 0xc0, !PT ;  /* 0x000000030d0b7812 */ /* 0x000fe400078ec0ff */
[----:B------:R0:W-:Y:S02]  /*0d90*/  STG.E.64 desc[UR4][R6.64+0x10], R2 ;  /* 0x0000100206007986 */ /* 0x0001e4000c101b04 */
[----:B------:R-:W-:Y:S02]  /*0da0*/  ISETP.GE.U32.AND P0, PT, R14, R11, PT ;  /* 0x0000000b0e00720c */ /* 0x000fe40003f06070 */
[----:B------:R0:W-:Y:S11]  /*0db0*/  STG.E desc[UR4][R6.64+0x4], R15 ;  /* 0x0000040f06007986 */ /* 0x0001f6000c101904 */
[----:B------:R-:W-:Y:S05]  /*0dc0*/  @!P0 BRA `(.L_x_10) ;  /* 0xfffffff400048947 */ /* 0x000fea000383ffff */
.L_x_7:
[----:B------:R-:W-:Y:S05]  /*0dd0*/  BSYNC.RECONVERGENT B1 ;  /* 0x0000000000017941 */ /* 0x000fea0003800200 */
.L_x_6:
[C---:B------:R-:W-:Y:S01]  /*0de0*/  ISETP.GT.U32.AND P0, PT, R13.reuse, 0x3, PT ;  /* 0x000000030d00780c */ /* 0x040fe20003f04070 */
[----:B------:R-:W-:Y:S01]  /*0df0*/  VIADD R12, R12, 0x1 ;  /* 0x000000010c0c7836 */ /* 0x000fe20000000000 */
[--C-:B------:R-:W-:Y:S02]  /*0e00*/  SHF.R.U64 R13, R13, 0x2, R0.reuse ;  /* 0x000000020d0d7819 */ /* 0x100fe40000001200 */
[----:B------:R-:W-:Y:S02]  /*0e10*/  ISETP.GT.U32.AND.EX P0, PT, R0, RZ, PT, P0 ;  /* 0x000000ff0000720c */ /* 0x000fe40003f04100 */
[----:B------:R-:W-:-:S11]  /*0e20*/  SHF.R.U32.HI R0, RZ, 0x2, R0 ;  /* 0x00000002ff007819 */ /* 0x000fd60000011600 */
[----:B------:R-:W-:Y:S05]  /*0e30*/  @P0 BRA `(.L_x_11) ;  /* 0xfffffff000c80947 */ /* 0x000fea000383ffff */
.L_x_5:
[----:B------:R-:W-:Y:S05]  /*0e40*/  BSYNC.RECONVERGENT B0 ;  /* 0x0000000000007941 */ /* 0x000fea0003800200 */
.L_x_4:
[----:B------:R-:W-:Y:S04]  /*0e50*/  STG.E.64 desc[UR4][R6.64+0x18], RZ ;  /* 0x000018ff06007986 */ /* 0x000fe8000c101b04 */
[----:B------:R-:W-:Y:S04]  /*0e60*/  STG.E desc[UR4][R6.64+0x20], RZ ;  /* 0x000020ff06007986 */ /* 0x000fe8000c101904 */
[----:B------:R-:W-:Y:S01]  /*0e70*/  STG.E.64 desc[UR4][R6.64+0x28], RZ ;  /* 0x000028ff06007986 */ /* 0x000fe2000c101b04 */
[----:B------:R-:W-:Y:S05]  /*0e80*/  EXIT ;  /* 0x000000000000794d */ /* 0x000fea0003800000 */
.L_x_12:
        /* <DEDUP_REMOVED lines=15> */
.L_x_14:


//--------------------- .nv.global.init           --------------------------
	.section	.nv.global.init,"aw",@progbits
	.align	4
.nv.global.init:
	.type		mrg32k3aM1SubSeq,@object
	.size		mrg32k3aM1SubSeq,(mrg32k3aM2SubSeq - mrg32k3aM1SubSeq)
mrg32k3aM1SubSeq:
        /*0000*/ 	.byte	0x0b, 0xcc, 0xee, 0x04, 0x73, 0x29, 0x8b, 0x6f, 0xf6, 0x53, 0x03, 0xf6, 0x23, 0xf6, 0xea, 0xda
        /* <DEDUP_REMOVED lines=125> */
	.type		mrg32k3aM2SubSeq,@object
	.size		mrg32k3aM2SubSeq,(mrg32k3aM1 - mrg32k3aM2SubSeq)
mrg32k3aM2SubSeq:
        /* <DEDUP_REMOVED lines=126> */
	.type		mrg32k3aM1,@object
	.size		mrg32k3aM1,(mrg32k3aM1Seq - mrg32k3aM1)
mrg32k3aM1:
        /* <DEDUP_REMOVED lines=144> */
	.type		mrg32k3aM1Seq,@object
	.size		mrg32k3aM1Seq,(mrg32k3aM2 - mrg32k3aM1Seq)
mrg32k3aM1Seq:
        /* <DEDUP_REMOVED lines=144> */
	.type		mrg32k3aM2,@object
	.size		mrg32k3aM2,(mrg32k3aM2Seq - mrg32k3aM2)
mrg32k3aM2:
        /* <DEDUP_REMOVED lines=144> */
	.type		mrg32k3aM2Seq,@object
	.size		mrg32k3aM2Seq,(precalc_xorwow_matrix - mrg32k3aM2Seq)
mrg32k3aM2Seq:
        /* <DEDUP_REMOVED lines=144> */
	.type		precalc_xorwow_matrix,@object
	.size		precalc_xorwow_matrix,(precalc_xorwow_offset_matrix - precalc_xorwow_matrix)
precalc_xorwow_matrix:
        /* <DEDUP_REMOVED lines=6400> */
	.type		precalc_xorwow_offset_matrix,@object
	.size		precalc_xorwow_offset_matrix,($str - precalc_xorwow_offset_matrix)
precalc_xorwow_offset_matrix:
        /* <DEDUP_REMOVED lines=6400> */
	.type		$str,@object
	.size		$str,(.L_9 - $str)
$str:
        /*353c0*/ 	.byte	0x50, 0x6f, 0x73, 0x74, 0x69, 0x6f, 0x6e, 0x3a, 0x20, 0x25, 0x64, 0x2c, 0x20, 0x72, 0x61, 0x6e
        /*353d0*/ 	.byte	0x64, 0x5f, 0x6e, 0x3a, 0x20, 0x25, 0x66, 0x2c, 0x20, 0x66, 0x28, 0x72, 0x61, 0x6e, 0x64, 0x5f
        /*353e0*/ 	.byte	0x6e, 0x29, 0x3a, 0x20, 0x25, 0x66, 0x0a, 0x00
.L_9:


//--------------------- .nv.shared.reserved.0     --------------------------
	.section	.nv.shared.reserved.0,"aw",@nobits
	.weak		__nv_reservedSMEM_offset_0_alias
	.size		__nv_reservedSMEM_offset_0_alias, 0, 64
	.other		__nv_reservedSMEM_offset_0_alias,@"STO_CUDA_RESERVED_SHARED STV_DEFAULT"
__nv_reservedSMEM_offset_0_alias:
	.zero		0
	.zero		64


//--------------------- .nv.constant0._Z16monteCarloKerneliPFffEffPfS1_P17curandStateXORWOW --------------------------
	.section	.nv.constant0._Z16monteCarloKerneliPFffEffPfS1_P17curandStateXORWOW,"a",@progbits
	.sectionflags	@""
	.align	4
.nv.constant0._Z16monteCarloKerneliPFffEffPfS1_P17curandStateXORWOW:
	.zero		944


//--------------------- .nv.constant0._Z11setupKernelP17curandStateXORWOW --------------------------
	.section	.nv.constant0._Z11setupKernelP17curandStateXORWOW,"a",@progbits
	.sectionflags	@""
	.align	4
.nv.constant0._Z11setupKernelP17curandStateXORWOW:
	.zero		904


//--------------------- SYMBOLS --------------------------

	.type		.nv.reservedSmem.offset0,@object
	.size		.nv.reservedSmem.offset0,0x4
	.type		vprintf,@function
